def matmul_kernel(
    a_ptr,
    b_ptr,
    c_ptr,
    M,
    N,
    K,
    stride_am,
    stride_ak,
    stride_bk,
    stride_bn,
    stride_cm,
    stride_cn,
    BLOCK_M: tl.constexpr,
    BLOCK_N: tl.constexpr,
    BLOCK_K: tl.constexpr,
    GROUP_M: tl.constexpr,
):
    pid = tl.program_id(axis=0)
    num_pid_m = tl.cdiv(M, BLOCK_M)
    num_pid_n = tl.cdiv(N, BLOCK_N)
    num_pid_in_group = GROUP_M * num_pid_n
    group_id = pid // num_pid_in_group
    first_pid_m = group_id * GROUP_M
    group_size_m = min(num_pid_m - first_pid_m, GROUP_M)
    pid_m = first_pid_m + ((pid % num_pid_in_group) % group_size_m)
    pid_n = (pid % num_pid_in_group) // group_size_m

    offs_am = (pid_m * BLOCK_M + tl.arange(0, BLOCK_M)) % M
    offs_bn = (pid_n * BLOCK_N + tl.arange(0, BLOCK_N)) % N
    offs_k = tl.arange(0, BLOCK_K)
    a_ptrs = a_ptr + offs_am[:, None] * stride_am + offs_k[None, :] * stride_ak
    b_ptrs = b_ptr + offs_k[:, None] * stride_bk + offs_bn[None, :] * stride_bn

    acc = tl.zeros((BLOCK_M, BLOCK_N), dtype=tl.float32)
    for kk in range(0, tl.cdiv(K, BLOCK_K)):
        a = tl.load(a_ptrs, mask=offs_k[None, :] < K - kk * BLOCK_K, other=0.0)
        b = tl.load(b_ptrs, mask=offs_k[:, None] < K - kk * BLOCK_K, other=0.0)
        acc = tl.dot(a, b, acc)
        a_ptrs += BLOCK_K * stride_ak
        b_ptrs += BLOCK_K * stride_bk

    c = acc.to(c_ptr.dtype.element_ty)
    offs_cm = pid_m * BLOCK_M + tl.arange(0, BLOCK_M)
    offs_cn = pid_n * BLOCK_N + tl.arange(0, BLOCK_N)
    c_ptrs = c_ptr + offs_cm[:, None] * stride_cm + offs_cn[None, :] * stride_cn
    mask = (offs_cm[:, None] < M) & (offs_cn[None, :] < N)
    tl.store(c_ptrs, c, mask=mask)

# config = {"BLOCK_K": 128, "BLOCK_M": 32, "BLOCK_N": 32, "GROUP_M": 8, "arch": "sm_100", "dtype": "fp16", "num_ctas": 1, "num_stages": 3, "num_warps": 4}
# arch = sm_100


// ===== COMPILED SASS (sm_100a) =====

	.target	sm_100a

	.elftype	@"ET_EXEC"


//--------------------- .note.nv.tkinfo           --------------------------
	.section	.note.nv.tkinfo,"",@"SHT_NOTE"
	.sectionflags	@"SHF_NOTE_NV_TKINFO"
	.tkinfo
        /*0018*/ 	.word	0x00000081
        /*0030*/ 	.string	""
        /*0030*/ 	.string	"ptxas-blackwell"
        /*0030*/ 	.string	"Cuda compilation tools, release 12.9, V12.9.86"
        /*0030*/ 	.string	"Build cuda_12.9.r12.9/compiler.36037853_0"
        /*0030*/ 	.string	"-v  -suppress-debug-info  -lineinfo  -arch sm_100a "



//--------------------- .note.nv.cuver            --------------------------
	.section	.note.nv.cuver,"",@"SHT_NOTE"
	.sectionflags	@"SHF_NOTE_NV_CUVER"
        /*0018*/ 	.short	0x0001
        /*001a*/ 	.short	0x0064
        /*001c*/ 	.short	0x0001
        /*001e*/ 	.short	0x0000
        /*0020*/ 	.short	0x0001
        /*0022*/ 	.short	0x0000


//--------------------- .nv.info                  --------------------------
	.section	.nv.info,"",@"SHT_CUDA_INFO"
	.align	4


	//----- nvinfo : EIATTR_REGCOUNT
	.align		4
        /*0000*/ 	.byte	0x04, 0x2f
        /*0002*/ 	.short	(.L_1 - .L_0)
	.align		4
.L_0:
        /*0004*/ 	.word	index@(matmul_kernel)
        /*0008*/ 	.word	0x000000a6


	//----- nvinfo : EIATTR_FRAME_SIZE
	.align		4
.L_1:
        /*000c*/ 	.byte	0x04, 0x11
        /*000e*/ 	.short	(.L_3 - .L_2)
	.align		4
.L_2:
        /*0010*/ 	.word	index@(matmul_kernel)
        /*0014*/ 	.word	0x00000000


	//----- nvinfo : EIATTR_MIN_STACK_SIZE
	.align		4
.L_3:
        /*0018*/ 	.byte	0x04, 0x12
        /*001a*/ 	.short	(.L_5 - .L_4)
	.align		4
.L_4:
        /*001c*/ 	.word	index@(matmul_kernel)
        /*0020*/ 	.word	0x00000000
.L_5:


//--------------------- .nv.info.matmul_kernel    --------------------------
	.section	.nv.info.matmul_kernel,"",@"SHT_CUDA_INFO"
	.sectionflags	@""
	.align	4


	//----- nvinfo : EIATTR_CUDA_API_VERSION
	.align		4
        /*0000*/ 	.byte	0x04, 0x37
        /*0002*/ 	.short	(.L_7 - .L_6)
.L_6:
        /*0004*/ 	.word	0x00000081


	//----- nvinfo : EIATTR_KPARAM_INFO
	.align		4
.L_7:
        /*0008*/ 	.byte	0x04, 0x17
        /*000a*/ 	.short	(.L_9 - .L_8)
.L_8:
        /*000c*/ 	.word	0x00000000
        /*0010*/ 	.short	0x000d
        /*0012*/ 	.short	0x0048
        /*0014*/ 	.byte	0x00, 0xf4, 0x21, 0x00


	//----- nvinfo : EIATTR_KPARAM_INFO
	.align		4
.L_9:
        /*0018*/ 	.byte	0x04, 0x17
        /*001a*/ 	.short	(.L_11 - .L_10)
.L_10:
        /*001c*/ 	.word	0x00000000
        /*0020*/ 	.short	0x000c
        /*0022*/ 	.short	0x0040
        /*0024*/ 	.byte	0x00, 0xf4, 0x21, 0x00


	//----- nvinfo : EIATTR_KPARAM_INFO
	.align		4
.L_11:
        /*0028*/ 	.byte	0x04, 0x17
        /*002a*/ 	.short	(.L_13 - .L_12)
.L_12:
        /*002c*/ 	.word	0x00000000
        /*0030*/ 	.short	0x000b
        /*0032*/ 	.short	0x0038
        /*0034*/ 	.byte	0x00, 0xf0, 0x11, 0x00


	//----- nvinfo : EIATTR_KPARAM_INFO
	.align		4
.L_13:
        /*0038*/ 	.byte	0x04, 0x17
        /*003a*/ 	.short	(.L_15 - .L_14)
.L_14:
        /*003c*/ 	.word	0x00000000
        /*0040*/ 	.short	0x000a
        /*0042*/ 	.short	0x0034
        /*0044*/ 	.byte	0x00, 0xf0, 0x11, 0x00


	//----- nvinfo : EIATTR_KPARAM_INFO
	.align		4
.L_15:
        /*0048*/ 	.byte	0x04, 0x17
        /*004a*/ 	.short	(.L_17 - .L_16)
.L_16:
        /*004c*/ 	.word	0x00000000
        /*0050*/ 	.short	0x0009
        /*0052*/ 	.short	0x0030
        /*0054*/ 	.byte	0x00, 0xf0, 0x11, 0x00


	//----- nvinfo : EIATTR_KPARAM_INFO
	.align		4
.L_17:
        /*0058*/ 	.byte	0x04, 0x17
        /*005a*/ 	.short	(.L_19 - .L_18)
.L_18:
        /*005c*/ 	.word	0x00000000
        /*0060*/ 	.short	0x0008
        /*0062*/ 	.short	0x002c
        /*0064*/ 	.byte	0x00, 0xf0, 0x11, 0x00


	//----- nvinfo : EIATTR_KPARAM_INFO
	.align		4
.L_19:
        /*0068*/ 	.byte	0x04, 0x17
        /*006a*/ 	.short	(.L_21 - .L_20)
.L_20:
        /*006c*/ 	.word	0x00000000
        /*0070*/ 	.short	0x0007
        /*0072*/ 	.short	0x0028
        /*0074*/ 	.byte	0x00, 0xf0, 0x11, 0x00


	//----- nvinfo : EIATTR_KPARAM_INFO
	.align		4
.L_21:
        /*0078*/ 	.byte	0x04, 0x17
        /*007a*/ 	.short	(.L_23 - .L_22)
.L_22:
        /*007c*/ 	.word	0x00000000
        /*0080*/ 	.short	0x0006
        /*0082*/ 	.short	0x0024
        /*0084*/ 	.byte	0x00, 0xf0, 0x11, 0x00


	//----- nvinfo : EIATTR_KPARAM_INFO
	.align		4
.L_23:
        /*0088*/ 	.byte	0x04, 0x17
        /*008a*/ 	.short	(.L_25 - .L_24)
.L_24:
        /*008c*/ 	.word	0x00000000
        /*0090*/ 	.short	0x0005
        /*0092*/ 	.short	0x0020
        /*0094*/ 	.byte	0x00, 0xf0, 0x11, 0x00


	//----- nvinfo : EIATTR_KPARAM_INFO
	.align		4
.L_25:
        /*0098*/ 	.byte	0x04, 0x17
        /*009a*/ 	.short	(.L_27 - .L_26)
.L_26:
        /*009c*/ 	.word	0x00000000
        /*00a0*/ 	.short	0x0004
        /*00a2*/ 	.short	0x001c
        /*00a4*/ 	.byte	0x00, 0xf0, 0x11, 0x00


	//----- nvinfo : EIATTR_KPARAM_INFO
	.align		4
.L_27:
        /*00a8*/ 	.byte	0x04, 0x17
        /*00aa*/ 	.short	(.L_29 - .L_28)
.L_28:
        /*00ac*/ 	.word	0x00000000
        /*00b0*/ 	.short	0x0003
        /*00b2*/ 	.short	0x0018
        /*00b4*/ 	.byte	0x00, 0xf0, 0x11, 0x00


	//----- nvinfo : EIATTR_KPARAM_INFO
	.align		4
.L_29:
        /*00b8*/ 	.byte	0x04, 0x17
        /*00ba*/ 	.short	(.L_31 - .L_30)
.L_30:
        /*00bc*/ 	.word	0x00000000
        /*00c0*/ 	.short	0x0002
        /*00c2*/ 	.short	0x0010
        /*00c4*/ 	.byte	0x00, 0xf4, 0x21, 0x00


	//----- nvinfo : EIATTR_KPARAM_INFO
	.align		4
.L_31:
        /*00c8*/ 	.byte	0x04, 0x17
        /*00ca*/ 	.short	(.L_33 - .L_32)
.L_32:
        /*00cc*/ 	.word	0x00000000
        /*00d0*/ 	.short	0x0001
        /*00d2*/ 	.short	0x0008
        /*00d4*/ 	.byte	0x00, 0xf4, 0x21, 0x00


	//----- nvinfo : EIATTR_KPARAM_INFO
	.align		4
.L_33:
        /*00d8*/ 	.byte	0x04, 0x17
        /*00da*/ 	.short	(.L_35 - .L_34)
.L_34:
        /*00dc*/ 	.word	0x00000000
        /*00e0*/ 	.short	0x0000
        /*00e2*/ 	.short	0x0000
        /*00e4*/ 	.byte	0x00, 0xf4, 0x21, 0x00


	//----- nvinfo : EIATTR_SPARSE_MMA_MASK
	.align		4
.L_35:
        /*00e8*/ 	.byte	0x03, 0x50
        /*00ea*/ 	.short	0x0000


	//----- nvinfo : EIATTR_MAXREG_COUNT
	.align		4
        /*00ec*/ 	.byte	0x03, 0x1b
        /*00ee*/ 	.short	0x00ff


	//----- nvinfo : EIATTR_NUM_BARRIERS
	.align		4
        /*00f0*/ 	.byte	0x02, 0x4c
        /*00f2*/ 	.byte	0x01
	.zero		1


	//----- nvinfo : EIATTR_VRC_CTA_INIT_COUNT
	.align		4
        /*00f4*/ 	.byte	0x02, 0x4a
	.zero		1
	.zero		1


	//----- nvinfo : EIATTR_EXIT_INSTR_OFFSETS
	.align		4
        /*00f8*/ 	.byte	0x04, 0x1c
        /*00fa*/ 	.short	(.L_37 - .L_36)


	//   ....[0]....
.L_36:
        /*00fc*/ 	.word	0x00005390


	//   ....[1]....
        /*0100*/ 	.word	0x000053c0


	//----- nvinfo : EIATTR_REQNTID
	.align		4
.L_37:
        /*0104*/ 	.byte	0x04, 0x10
        /*0106*/ 	.short	(.L_39 - .L_38)
.L_38:
        /*0108*/ 	.word	0x00000080
        /*010c*/ 	.word	0x00000001
        /*0110*/ 	.word	0x00000001


	//----- nvinfo : EIATTR_CBANK_PARAM_SIZE
	.align		4
.L_39:
        /*0114*/ 	.byte	0x03, 0x19
        /*0116*/ 	.short	0x0050


	//----- nvinfo : EIATTR_PARAM_CBANK
	.align		4
        /*0118*/ 	.byte	0x04, 0x0a
        /*011a*/ 	.short	(.L_41 - .L_40)
	.align		4
.L_40:
        /*011c*/ 	.word	index@(.nv.constant0.matmul_kernel)
        /*0120*/ 	.short	0x0380
        /*0122*/ 	.short	0x0050


	//----- nvinfo : EIATTR_SW_WAR
	.align		4
.L_41:
        /*0124*/ 	.byte	0x04, 0x36
        /*0126*/ 	.short	(.L_43 - .L_42)
.L_42:
        /*0128*/ 	.word	0x00000008
.L_43:


//--------------------- .nv.compat                --------------------------
	.section	.nv.compat,"",@"SHT_CUDA_COMPAT_INFO"
	.align	4
        /*0000*/ 	.byte	0x02, 0x02, 0x01, 0x00, 0x02, 0x05, 0x05, 0x00, 0x02, 0x03, 0x00, 0x00, 0x02, 0x06, 0x01, 0x00


//--------------------- .nv.callgraph             --------------------------
	.section	.nv.callgraph,"",@"SHT_CUDA_CALLGRAPH"
	.align	4
	.sectionentsize	8
	.align		4
        /*0000*/ 	.word	0x00000000
	.align		4
        /*0004*/ 	.word	0xffffffff
	.align		4
        /*0008*/ 	.word	0x00000000
	.align		4
        /*000c*/ 	.word	0xfffffffe
	.align		4
        /*0010*/ 	.word	0x00000000
	.align		4
        /*0014*/ 	.word	0xfffffffd
	.align		4
        /*0018*/ 	.word	0x00000000
	.align		4
        /*001c*/ 	.word	0xfffffffc


//--------------------- .text.matmul_kernel       --------------------------
	.section	.text.matmul_kernel,"ax",@progbits
	.align	128
        .global         matmul_kernel
        .type           matmul_kernel,@function
        .size           matmul_kernel,(.L_x_3 - matmul_kernel)
        .other          matmul_kernel,@"STO_CUDA_ENTRY STV_DEFAULT"
matmul_kernel:
.text.matmul_kernel:
[----:B------:R-:W0:Y:S08]  /*0000*/  LDC R1, c[0x0][0x37c] ;  /* 0x0000df00ff017b82 */ /* 0x000e300000000800 */
[----:B------:R-:W1:Y:S01]  /*0010*/  LDC.64 R16, c[0x0][0x398] ;  /* 0x0000e600ff107b82 */ /* 0x000e620000000a00 */
[----:B------:R-:W2:Y:S01]  /*0020*/  S2R R5, SR_CTAID.X ;  /* 0x0000000000057919 */ /* 0x000ea20000002500 */
[----:B------:R-:W-:Y:S01]  /*0030*/  UMOV UR4, 0x400 ;  /* 0x0000040000047882 */ /* 0x000fe20000000000 */
[----:B------:R-:W3:Y:S01]  /*0040*/  LDCU.64 UR6, c[0x0][0x358] ;  /* 0x00006b00ff0677ac */ /* 0x000ee20008000a00 */
[----:B------:R-:W4:Y:S04]  /*0050*/  S2R R34, SR_TID.X ;  /* 0x0000000000227919 */ /* 0x000f280000002100 */
[----:B------:R-:W5:Y:S08]  /*0060*/  LDC R75, c[0x0][0x3a0] ;  /* 0x0000e800ff4b7b82 */ /* 0x000f700000000800 */
[----:B------:R-:W0:Y:S01]  /*0070*/  S2UR UR5, SR_CgaCtaId ;  /* 0x00000000000579c3 */ /* 0x000e220000008800 */
[----:B-1----:R-:W-:-:S05]  /*0080*/  VIADD R0, R17, 0x1f ;  /* 0x0000001f11007836 */ /* 0x002fca0000000000 */
[----:B------:R-:W-:Y:S01]  /*0090*/  SHF.R.S32.HI R3, RZ, 0x1f, R0 ;  /* 0x0000001fff037819 */ /* 0x000fe20000011400 */
[----:B-----5:R-:W-:-:S03]  /*00a0*/  VIADD R75, R75, 0x7f ;  /* 0x0000007f4b4b7836 */ /* 0x020fc60000000000 */
[----:B------:R-:W-:Y:S02]  /*00b0*/  LEA.HI R3, R3, R0, RZ, 0x5 ;  /* 0x0000000003037211 */ /* 0x000fe400078f28ff */
[----:B--2---:R-:W-:Y:S02]  /*00c0*/  IABS R8, R5 ;  /* 0x0000000500087213 */ /* 0x004fe40000000000 */
[----:B------:R-:W-:Y:S02]  /*00d0*/  SHF.R.S32.HI R3, RZ, 0x5, R3 ;  /* 0x00000005ff037819 */ /* 0x000fe40000011403 */
[C---:B----4-:R-:W-:Y:S01]  /*00e0*/  LOP3.LUT R33, R34.reuse, 0x1f, RZ, 0xc0, !PT ;  /* 0x0000001f22217812 */ /* 0x050fe200078ec0ff */
[----:B0-----:R-:W-:Y:S01]  /*00f0*/  ULEA UR4, UR5, UR4, 0x18 ;  /* 0x0000000405047291 */ /* 0x001fe2000f8ec0ff */
[----:B------:R-:W-:Y:S01]  /*0100*/  SHF.R.U32.HI R70, RZ, 0x5, R34 ;  /* 0x00000005ff467819 */ /* 0x000fe20000011622 */
[----:B------:R-:W-:Y:S01]  /*0110*/  IMAD.SHL.U32 R4, R3, 0x8, RZ ;  /* 0x0000000803047824 */ /* 0x000fe200078e00ff */
[----:B------:R-:W-:-:S02]  /*0120*/  LEA.HI R71, R34, 0x1c, RZ, 0x1b ;  /* 0x0000001c22477811 */ /* 0x000fc400078fd8ff */
[----:B------:R-:W-:Y:S02]  /*0130*/  SGXT.U32 R70, R70, 0x2 ;  /* 0x000000024646781a */ /* 0x000fe40000000000 */
[-C--:B------:R-:W-:Y:S02]  /*0140*/  IABS R7, R4.reuse ;  /* 0x0000000400077213 */ /* 0x080fe40000000000 */
[----:B------:R-:W-:Y:S02]  /*0150*/  IABS R10, R4 ;  /* 0x00000004000a7213 */ /* 0x000fe40000000000 */
[----:B------:R-:W0:Y:S08]  /*0160*/  I2F.RP R0, R7 ;  /* 0x0000000700007306 */ /* 0x000e300000209400 */
[----:B0-----:R-:W0:Y:S02]  /*0170*/  MUFU.RCP R0, R0 ;  /* 0x0000000000007308 */ /* 0x001e240000001000 */
[----:B0-----:R-:W-:-:S02]  /*0180*/  VIADD R2, R0, 0xffffffe ;  /* 0x0ffffffe00027836 */ /* 0x001fc40000000000 */
[----:B------:R-:W-:-:S04]  /*0190*/  IMAD.MOV R0, RZ, RZ, -R10 ;  /* 0x000000ffff007224 */ /* 0x000fc800078e0a0a */
[----:B------:R0:W1:Y:S02]  /*01a0*/  F2I.FTZ.U32.TRUNC.NTZ R3, R2 ;  /* 0x0000000200037305 */ /* 0x000064000021f000 */
[----:B0-----:R-:W-:Y:S02]  /*01b0*/  IMAD.MOV.U32 R2, RZ, RZ, RZ ;  /* 0x000000ffff027224 */ /* 0x001fe400078e00ff */
[----:B-1----:R-:W-:-:S04]  /*01c0*/  IMAD.MOV R6, RZ, RZ, -R3 ;  /* 0x000000ffff067224 */ /* 0x002fc800078e0a03 */
[----:B------:R-:W-:Y:S02]  /*01d0*/  IMAD R9, R6, R7, RZ ;  /* 0x0000000706097224 */ /* 0x000fe400078e02ff */
[----:B------:R-:W-:Y:S02]  /*01e0*/  IMAD.MOV.U32 R6, RZ, RZ, R8 ;  /* 0x000000ffff067224 */ /* 0x000fe400078e0008 */
[----:B------:R-:W-:-:S06]  /*01f0*/  IMAD.HI.U32 R3, R3, R9, R2 ;  /* 0x0000000903037227 */ /* 0x000fcc00078e0002 */
[----:B------:R-:W-:-:S04]  /*0200*/  IMAD.HI.U32 R3, R3, R6, RZ ;  /* 0x0000000603037227 */ /* 0x000fc800078e00ff */
[----:B------:R-:W-:-:S05]  /*0210*/  IMAD R0, R3, R0, R6 ;  /* 0x0000000003007224 */ /* 0x000fca00078e0206 */
[----:B------:R-:W-:-:S13]  /*0220*/  ISETP.GT.U32.AND P1, PT, R7, R0, PT ;  /* 0x000000000700720c */ /* 0x000fda0003f24070 */
[----:B------:R-:W-:Y:S02]  /*0230*/  @!P1 IMAD.IADD R0, R0, 0x1, -R7 ;  /* 0x0000000100009824 */ /* 0x000fe400078e0a07 */
[----:B------:R-:W-:Y:S01]  /*0240*/  @!P1 VIADD R3, R3, 0x1 ;  /* 0x0000000103039836 */ /* 0x000fe20000000000 */
[----:B------:R-:W-:Y:S02]  /*0250*/  ISETP.NE.AND P1, PT, R4, RZ, PT ;  /* 0x000000ff0400720c */ /* 0x000fe40003f25270 */
[----:B------:R-:W-:Y:S02]  /*0260*/  ISETP.GE.U32.AND P0, PT, R0, R7, PT ;  /* 0x000000070000720c */ /* 0x000fe40003f06070 */
[----:B------:R-:W-:-:S04]  /*0270*/  LOP3.LUT R0, R5, R4, RZ, 0x3c, !PT ;  /* 0x0000000405007212 */ /* 0x000fc800078e3cff */
[----:B------:R-:W-:Y:S01]  /*0280*/  ISETP.GE.AND P2, PT, R0, RZ, PT ;  /* 0x000000ff0000720c */ /* 0x000fe20003f46270 */
[----:B------:R-:W-:-:S06]  /*0290*/  VIADD R0, R16, 0x1f ;  /* 0x0000001f10007836 */ /* 0x000fcc0000000000 */
[----:B------:R-:W-:-:S04]  /*02a0*/  @P0 VIADD R3, R3, 0x1 ;  /* 0x0000000103030836 */ /* 0x000fc80000000000 */
[----:B------:R-:W-:Y:S01]  /*02b0*/  IMAD.MOV.U32 R2, RZ, RZ, R3 ;  /* 0x000000ffff027224 */ /* 0x000fe200078e0003 */
[----:B------:R-:W-:-:S03]  /*02c0*/  SHF.R.S32.HI R3, RZ, 0x1f, R0 ;  /* 0x0000001fff037819 */ /* 0x000fc60000011400 */
[----:B------:R-:W-:Y:S01]  /*02d0*/  @!P2 IMAD.MOV R2, RZ, RZ, -R2 ;  /* 0x000000ffff02a224 */ /* 0x000fe200078e0a02 */
[----:B------:R-:W-:Y:S02]  /*02e0*/  @!P1 LOP3.LUT R2, RZ, R4, RZ, 0x33, !PT ;  /* 0x00000004ff029212 */ /* 0x000fe400078e33ff */
[----:B------:R-:W-:-:S03]  /*02f0*/  LEA.HI R3, R3, R0, RZ, 0x5 ;  /* 0x0000000003037211 */ /* 0x000fc600078f28ff */
[----:B------:R-:W-:Y:S02]  /*0300*/  IMAD.SHL.U32 R6, R2, 0x8, RZ ;  /* 0x0000000802067824 */ /* 0x000fe400078e00ff */
[----:B------:R-:W-:-:S03]  /*0310*/  IMAD.MOV R2, RZ, RZ, -R2 ;  /* 0x000000ffff027224 */ /* 0x000fc600078e0a02 */
[----:B------:R-:W-:Y:S01]  /*0320*/  LEA.HI.SX32 R3, R3, -R6, 0x1b ;  /* 0x8000000603037211 */ /* 0x000fe200078fdaff */
[----:B------:R-:W-:-:S03]  /*0330*/  IMAD R4, R4, R2, R5 ;  /* 0x0000000204047224 */ /* 0x000fc600078e0205 */
[----:B------:R-:W-:Y:S02]  /*0340*/  VIMNMX R11, PT, PT, R3, 0x8, PT ;  /* 0x00000008030b7848 */ /* 0x000fe40003fe0100 */
[----:B------:R-:W-:Y:S02]  /*0350*/  IABS R9, R4 ;  /* 0x0000000400097213 */ /* 0x000fe40000000000 */
[----:B------:R-:W-:-:S04]  /*0360*/  IABS R7, R11 ;  /* 0x0000000b00077213 */ /* 0x000fc80000000000 */
[----:B------:R-:W0:Y:S08]  /*0370*/  I2F.RP R0, R7 ;  /* 0x0000000700007306 */ /* 0x000e300000209400 */
[----:B0-----:R-:W0:Y:S02]  /*0380*/  MUFU.RCP R0, R0 ;  /* 0x0000000000007308 */ /* 0x001e240000001000 */
[----:B0-----:R-:W-:-:S06]  /*0390*/  VIADD R3, R0, 0xffffffe ;  /* 0x0ffffffe00037836 */ /* 0x001fcc0000000000 */
[----:B------:R-:W0:Y:S02]  /*03a0*/  F2I.FTZ.U32.TRUNC.NTZ R3, R3 ;  /* 0x0000000300037305 */ /* 0x000e24000021f000 */
[----:B0-----:R-:W-:-:S04]  /*03b0*/  IMAD.MOV R8, RZ, RZ, -R3 ;  /* 0x000000ffff087224 */ /* 0x001fc800078e0a03 */
[----:B------:R-:W-:Y:S01]  /*03c0*/  IMAD.MOV.U32 R2, RZ, RZ, R8 ;  /* 0x000000ffff027224 */ /* 0x000fe200078e0008 */
[----:B------:R-:W-:-:S03]  /*03d0*/  IABS R8, R11 ;  /* 0x0000000b00087213 */ /* 0x000fc60000000000 */
[----:B------:R-:W-:Y:S02]  /*03e0*/  IMAD R5, R2, R7, RZ ;  /* 0x0000000702057224 */ /* 0x000fe400078e02ff */
[----:B------:R-:W-:Y:S02]  /*03f0*/  IMAD.MOV.U32 R2, RZ, RZ, RZ ;  /* 0x000000ffff027224 */ /* 0x000fe400078e00ff */
[----:B------:R-:W-:Y:S02]  /*0400*/  IMAD.MOV R0, RZ, RZ, -R8 ;  /* 0x000000ffff007224 */ /* 0x000fe400078e0a08 */
        /* <DEDUP_REMOVED lines=9> */
[----:B------:R-:W-:-:S07]  /*04a0*/  ISETP.GE.AND P2, PT, R0, RZ, PT ;  /* 0x000000ff0000720c */ /* 0x000fce0003f46270 */
[----:B------:R-:W-:Y:S01]  /*04b0*/  @P0 VIADD R2, R2, 0x1 ;  /* 0x0000000102020836 */ /* 0x000fe20000000000 */
[----:B------:R-:W-:-:S05]  /*04c0*/  ISETP.GT.AND P0, PT, R75, 0x7f, PT ;  /* 0x0000007f4b00780c */ /* 0x000fca0003f04270 */
[----:B------:R-:W-:Y:S01]  /*04d0*/  @!P2 IMAD.MOV R2, RZ, RZ, -R2 ;  /* 0x000000ffff02a224 */ /* 0x000fe200078e0a02 */
[----:B------:R-:W-:-:S05]  /*04e0*/  @!P1 LOP3.LUT R2, RZ, R11, RZ, 0x33, !PT ;  /* 0x0000000bff029212 */ /* 0x000fca00078e33ff */
[----:B------:R-:W-:Y:S02]  /*04f0*/  IMAD.MOV R0, RZ, RZ, -R2 ;  /* 0x000000ffff007224 */ /* 0x000fe400078e0a02 */
[C---:B------:R-:W-:Y:S01]  /*0500*/  @!P0 IMAD.SHL.U32 R32, R34.reuse, 0x2, RZ ;  /* 0x0000000222208824 */ /* 0x040fe200078e00ff */
[C---:B------:R-:W-:Y:S01]  /*0510*/  @!P0 LOP3.LUT R30, R34.reuse, 0x40, RZ, 0xc0, !PT ;  /* 0x00000040221e8812 */ /* 0x040fe200078ec0ff */
[----:B------:R-:W-:Y:S01]  /*0520*/  IMAD R0, R11, R0, R4 ;  /* 0x000000000b007224 */ /* 0x000fe200078e0204 */
[----:B------:R-:W-:Y:S01]  /*0530*/  @!P0 CS2R R44, SRZ ;  /* 0x00000000002c8805 */ /* 0x000fe2000001ff00 */
[----:B------:R-:W-:Y:S01]  /*0540*/  @!P0 IMAD.SHL.U32 R31, R34, 0x40, RZ ;  /* 0x00000040221f8824 */ /* 0x000fe200078e00ff */
[----:B------:R-:W-:Y:S01]  /*0550*/  @!P0 CS2R R46, SRZ ;  /* 0x00000000002e8805 */ /* 0x000fe2000001ff00 */
[----:B------:R-:W-:Y:S02]  /*0560*/  IMAD.IADD R0, R6, 0x1, R0 ;  /* 0x0000000106007824 */ /* 0x000fe400078e0200 */
[----:B------:R-:W-:-:S02]  /*0570*/  @!P0 IMAD.SHL.U32 R29, R34, 0x8, RZ ;  /* 0x00000008221d8824 */ /* 0x000fc400078e00ff */
[----:B------:R-:W-:Y:S02]  /*0580*/  IMAD R33, R0, 0x20, R33 ;  /* 0x0000002000217824 */ /* 0x000fe400078e0221 */
[----:B------:R-:W-:Y:S01]  /*0590*/  IMAD.SHL.U32 R28, R2, 0x20, RZ ;  /* 0x00000020021c7824 */ /* 0x000fe200078e00ff */
[----:B---3--:R-:W-:Y:S06]  /*05a0*/  @!P0 BRA `(.L_x_0) ;  /* 0x0000004800188947 */ /* 0x008fec0003800000 */
[----:B------:R-:W-:Y:S01]  /*05b0*/  IABS R9, R16 ;  /* 0x0000001000097213 */ /* 0x000fe20000000000 */
[C---:B------:R-:W-:Y:S01]  /*05c0*/  VIADD R10, R28.reuse, 0x1d ;  /* 0x0000001d1c0a7836 */ /* 0x040fe20000000000 */
[----:B------:R-:W-:Y:S01]  /*05d0*/  IABS R2, R17 ;  /* 0x0000001100027213 */ /* 0x000fe20000000000 */
[----:B------:R-:W-:Y:S01]  /*05e0*/  VIADD R13, R28, 0x1c ;  /* 0x0000001c1c0d7836 */ /* 0x000fe20000000000 */
[----:B------:R-:W0:Y:S01]  /*05f0*/  I2F.RP R3, R9 ;  /* 0x0000000900037306 */ /* 0x000e220000209400 */
[----:B------:R-:W-:Y:S01]  /*0600*/  ISETP.NE.AND P5, PT, R16, RZ, PT ;  /* 0x000000ff1000720c */ /* 0x000fe20003fa5270 */
[----:B------:R-:W-:Y:S01]  /*0610*/  VIADD R14, R28, 0x1b ;  /* 0x0000001b1c0e7836 */ /* 0x000fe20000000000 */
[----:B------:R-:W-:Y:S01]  /*0620*/  ISETP.GE.AND P3, PT, R10, RZ, PT ;  /* 0x000000ff0a00720c */ /* 0x000fe20003f66270 */
[C---:B------:R-:W-:Y:S01]  /*0630*/  VIADD R15, R28.reuse, 0x1a ;  /* 0x0000001a1c0f7836 */ /* 0x040fe20000000000 */
[----:B------:R-:W-:Y:S01]  /*0640*/  IABS R61, R28 ;  /* 0x0000001c003d7213 */ /* 0x000fe20000000000 */
[C---:B------:R-:W-:Y:S01]  /*0650*/  VIADD R21, R28.reuse, 0x15 ;  /* 0x000000151c157836 */ /* 0x040fe20000000000 */
[----:B------:R-:W1:Y:S01]  /*0660*/  LDC.64 R78, c[0x0][0x388] ;  /* 0x0000e200ff4e7b82 */ /* 0x000e620000000a00 */
[----:B------:R-:W2:Y:S01]  /*0670*/  I2F.RP R0, R2 ;  /* 0x0000000200007306 */ /* 0x000ea20000209400 */
[C---:B------:R-:W-:Y:S01]  /*0680*/  VIADD R22, R28.reuse, 0x14 ;  /* 0x000000141c167836 */ /* 0x040fe20000000000 */
[----:B------:R-:W3:Y:S01]  /*0690*/  LDCU UR5, c[0x0][0x3a4] ;  /* 0x00007480ff0577ac */ /* 0x000ee20008000800 */
[----:B------:R-:W-:Y:S01]  /*06a0*/  IABS R18, R21 ;  /* 0x0000001500127213 */ /* 0x000fe20000000000 */
[----:B------:R-:W-:Y:S01]  /*06b0*/  VIADD R24, R28, 0x13 ;  /* 0x000000131c187836 */ /* 0x000fe20000000000 */
[----:B------:R-:W-:Y:S01]  /*06c0*/  LOP3.LUT R76, R34, 0x7f, RZ, 0xc0, !PT ;  /* 0x0000007f224c7812 */ /* 0x000fe200078ec0ff */
[C---:B------:R-:W-:Y:S01]  /*06d0*/  VIADD R26, R28.reuse, 0x11 ;  /* 0x000000111c1a7836 */ /* 0x040fe20000000000 */
[----:B------:R-:W-:Y:S01]  /*06e0*/  IABS R20, R22 ;  /* 0x0000001600147213 */ /* 0x000fe20000000000 */
[----:B0-----:R-:W0:Y:S01]  /*06f0*/  MUFU.RCP R3, R3 ;  /* 0x0000000300037308 */ /* 0x001e220000001000 */
[C---:B------:R-:W-:Y:S01]  /*0700*/  VIADD R30, R28.reuse, 0x10 ;  /* 0x000000101c1e7836 */ /* 0x040fe20000000000 */
[----:B------:R-:W4:Y:S01]  /*0710*/  LDC R69, c[0x0][0x3ac] ;  /* 0x0000eb00ff457b82 */ /* 0x000f220000000800 */
[----:B------:R-:W-:Y:S01]  /*0720*/  IABS R23, R26 ;  /* 0x0000001a00177213 */ /* 0x000fe20000000000 */
[----:B------:R-:W-:Y:S01]  /*0730*/  VIADD R32, R28, 0x4 ;  /* 0x000000041c207836 */ /* 0x000fe20000000000 */
[----:B------:R-:W-:Y:S01]  /*0740*/  LEA.HI R74, R34, 0x7c, RZ, 0x1b ;  /* 0x0000007c224a7811 */ /* 0x000fe200078fd8ff */
[C---:B------:R-:W-:Y:S01]  /*0750*/  VIADD R36, R28.reuse, 0x3 ;  /* 0x000000031c247836 */ /* 0x040fe20000000000 */
[----:B------:R-:W-:Y:S01]  /*0760*/  IABS R25, R30 ;  /* 0x0000001e00197213 */ /* 0x000fe20000000000 */
[----:B--2---:R-:W2:Y:S01]  /*0770*/  MUFU.RCP R0, R0 ;  /* 0x0000000000007308 */ /* 0x004ea20000001000 */
[----:B------:R-:W-:Y:S01]  /*0780*/  IABS R53, R32 ;  /* 0x0000002000357213 */ /* 0x000fe20000000000 */
[----:B------:R-:W-:Y:S01]  /*0790*/  VIADD R38, R28, 0x1 ;  /* 0x000000011c267836 */ /* 0x000fe20000000000 */
[----:B------:R-:W-:-:S02]  /*07a0*/  IABS R55, R36 ;  /* 0x0000002400377213 */ /* 0x000fc40000000000 */
[----:B------:R-:W-:Y:S02]  /*07b0*/  CS2R R64, SRZ ;  /* 0x0000000000407805 */ /* 0x000fe4000001ff00 */
[C---:B------:R-:W-:Y:S02]  /*07c0*/  LEA.HI R73, R34.reuse, 0x5c, RZ, 0x1b ;  /* 0x0000005c22497811 */ /* 0x040fe400078fd8ff */
[----:B------:R-:W-:Y:S02]  /*07d0*/  CS2R R66, SRZ ;  /* 0x0000000000427805 */ /* 0x000fe4000001ff00 */
[----:B------:R-:W-:Y:S01]  /*07e0*/  IABS R59, R38 ;  /* 0x00000026003b7213 */ /* 0x000fe20000000000 */
[----:B0-----:R-:W-:Y:S01]  /*07f0*/  VIADD R6, R3, 0xffffffe ;  /* 0x0ffffffe03067836 */ /* 0x001fe20000000000 */
[----:B------:R-:W-:-:S03]  /*0800*/  LEA.HI R72, R34, 0x3c, RZ, 0x1b ;  /* 0x0000003c22487811 */ /* 0x000fc600078fd8ff */
[----:B------:R0:W5:Y:S01]  /*0810*/  F2I.FTZ.U32.TRUNC.NTZ R7, R6 ;  /* 0x0000000600077305 */ /* 0x000162000021f000 */
[----:B--2---:R-:W-:Y:S02]  /*0820*/  VIADD R4, R0, 0xffffffe ;  /* 0x0ffffffe00047836 */ /* 0x004fe40000000000 */
[----:B------:R-:W-:-:S05]  /*0830*/  VIADD R0, R28, 0x1f ;  /* 0x0000001f1c007836 */ /* 0x000fca0000000000 */
[----:B------:R2:W1:Y:S01]  /*0840*/  F2I.FTZ.U32.TRUNC.NTZ R5, R4 ;  /* 0x0000000400057305 */ /* 0x000462000021f000 */
[----:B0-----:R-:W-:Y:S01]  /*0850*/  IMAD.MOV.U32 R6, RZ, RZ, RZ ;  /* 0x000000ffff067224 */ /* 0x001fe200078e00ff */
[----:B------:R-:W-:Y:S01]  /*0860*/  ISETP.GE.AND P0, PT, R0, RZ, PT ;  /* 0x000000ff0000720c */ /* 0x000fe20003f06270 */
[----:B----4-:R-:W-:Y:S02]  /*0870*/  IMAD R76, R76, R69, RZ ;  /* 0x000000454c4c7224 */ /* 0x010fe400078e02ff */
[----:B------:R-:W-:Y:S02]  /*0880*/  IMAD.SHL.U32 R69, R69, 0x80, RZ ;  /* 0x0000008045457824 */ /* 0x000fe400078e00ff */
[----:B-----5:R-:W-:Y:S02]  /*0890*/  IMAD.MOV R8, RZ, RZ, -R7 ;  /* 0x000000ffff087224 */ /* 0x020fe400078e0a07 */
[----:B--2---:R-:W-:Y:S02]  /*08a0*/  IMAD.MOV.U32 R4, RZ, RZ, RZ ;  /* 0x000000ffff047224 */ /* 0x004fe400078e00ff */
[----:B------:R-:W-:Y:S01]  /*08b0*/  IMAD R11, R8, R9, RZ ;  /* 0x00000009080b7224 */ /* 0x000fe200078e02ff */
[----:B------:R-:W-:Y:S01]  /*08c0*/  IABS R8, R33 ;  /* 0x0000002100087213 */ /* 0x000fe20000000000 */
[----:B-1----:R-:W-:-:S02]  /*08d0*/  IMAD.MOV R3, RZ, RZ, -R5 ;  /* 0x000000ffff037224 */ /* 0x002fc400078e0a05 */
[----:B------:R-:W-:-:S06]  /*08e0*/  IMAD.HI.U32 R7, R7, R11, R6 ;  /* 0x0000000b07077227 */ /* 0x000fcc00078e0006 */
[----:B------:R-:W-:-:S04]  /*08f0*/  IMAD.HI.U32 R7, R7, R8, RZ ;  /* 0x0000000807077227 */ /* 0x000fc800078e00ff */
[----:B------:R-:W-:-:S04]  /*0900*/  IMAD.MOV R7, RZ, RZ, -R7 ;  /* 0x000000ffff077224 */ /* 0x000fc800078e0a07 */
[----:B------:R-:W-:Y:S01]  /*0910*/  IMAD R6, R9, R7, R8 ;  /* 0x0000000709067224 */ /* 0x000fe200078e0208 */
[----:B------:R-:W-:Y:S01]  /*0920*/  IABS R8, R10 ;  /* 0x0000000a00087213 */ /* 0x000fe20000000000 */
[----:B------:R-:W-:Y:S01]  /*0930*/  IMAD R7, R3, R2, RZ ;  /* 0x0000000203077224 */ /* 0x000fe200078e02ff */
[----:B------:R-:W-:Y:S02]  /*0940*/  IABS R3, R0 ;  /* 0x0000000000037213 */ /* 0x000fe40000000000 */
[----:B------:R-:W-:Y:S01]  /*0950*/  ISETP.GT.U32.AND P1, PT, R9, R6, PT ;  /* 0x000000060900720c */ /* 0x000fe20003f24070 */
[----:B------:R-:W-:Y:S01]  /*0960*/  IMAD.HI.U32 R7, R5, R7, R4 ;  /* 0x0000000705077227 */ /* 0x000fe200078e0004 */
[----:B------:R-:W-:-:S03]  /*0970*/  IABS R10, R13 ;  /* 0x0000000d000a7213 */ /* 0x000fc60000000000 */
[----:B------:R-:W-:Y:S02]  /*0980*/  VIADD R4, R28, 0x1e ;  /* 0x0000001e1c047836 */ /* 0x000fe40000000000 */
[----:B------:R-:W-:-:S03]  /*0990*/  IMAD.HI.U32 R0, R7, R3, RZ ;  /* 0x0000000307007227 */ /* 0x000fc600078e00ff */
[----:B------:R-:W-:Y:S02]  /*09a0*/  IABS R5, R4 ;  /* 0x0000000400057213 */ /* 0x000fe40000000000 */
[----:B------:R-:W-:Y:S01]  /*09b0*/  ISETP.GE.AND P6, PT, R4, RZ, PT ;  /* 0x000000ff0400720c */ /* 0x000fe20003fc6270 */
[----:B------:R-:W-:Y:S01]  /*09c0*/  @!P1 IMAD.IADD R6, R6, 0x1, -R9 ;  /* 0x0000000106069824 */ /* 0x000fe200078e0a09 */
[----:B------:R-:W-:Y:S01]  /*09d0*/  ISETP.GE.AND P1, PT, R33, RZ, PT ;  /* 0x000000ff2100720c */ /* 0x000fe20003f26270 */
[----:B------:R-:W-:Y:S02]  /*09e0*/  IMAD.MOV R4, RZ, RZ, -R0 ;  /* 0x000000ffff047224 */ /* 0x000fe400078e0a00 */
[----:B------:R-:W-:Y:S01]  /*09f0*/  IMAD.HI.U32 R0, R7, R5, RZ ;  /* 0x0000000507007227 */ /* 0x000fe200078e00ff */
[----:B------:R-:W-:-:S03]  /*0a00*/  ISETP.GT.U32.AND P2, PT, R9, R6, PT ;  /* 0x000000060900720c */ /* 0x000fc60003f44070 */
[C---:B------:R-:W-:Y:S02]  /*0a10*/  IMAD R3, R2.reuse, R4, R3 ;  /* 0x0000000402037224 */ /* 0x040fe400078e0203 */
[----:B------:R-:W-:Y:S02]  /*0a20*/  IMAD.MOV R4, RZ, RZ, -R0 ;  /* 0x000000ffff047224 */ /* 0x000fe400078e0a00 */
[----:B------:R-:W-:Y:S01]  /*0a30*/  IMAD.HI.U32 R0, R7, R8, RZ ;  /* 0x0000000807007227 */ /* 0x000fe200078e00ff */
[----:B------:R-:W-:-:S03]  /*0a40*/  ISETP.GT.U32.AND P4, PT, R2, R3, PT ;  /* 0x000000030200720c */ /* 0x000fc60003f84070 */
[----:B------:R-:W-:Y:S02]  /*0a50*/  IMAD R4, R2, R4, R5 ;  /* 0x0000000402047224 */ /* 0x000fe400078e0205 */
[----:B------:R-:W-:Y:S02]  /*0a60*/  @!P2 IMAD.IADD R6, R6, 0x1, -R9 ;  /* 0x000000010606a824 */ /* 0x000fe400078e0a09 */
[----:B------:R-:W-:Y:S01]  /*0a70*/  IMAD.HI.U32 R5, R7, R10, RZ ;  /* 0x0000000a07057227 */ /* 0x000fe200078e00ff */
[----:B------:R-:W-:-:S03]  /*0a80*/  ISETP.GT.U32.AND P2, PT, R2, R4, PT ;  /* 0x000000040200720c */ /* 0x000fc60003f44070 */
[----:B------:R-:W-:Y:S02]  /*0a90*/  IMAD.MOV R9, RZ, RZ, -R0 ;  /* 0x000000ffff097224 */ /* 0x000fe400078e0a00 */
[----:B------:R-:W-:Y:S02]  /*0aa0*/  IMAD.MOV R11, RZ, RZ, -R5 ;  /* 0x000000ffff0b7224 */ /* 0x000fe400078e0a05 */
[C---:B------:R-:W-:Y:S01]  /*0ab0*/  IMAD R5, R2.reuse, R9, R8 ;  /* 0x0000000902057224 */ /* 0x040fe200078e0208 */
[----:B------:R-:W-:Y:S01]  /*0ac0*/  IABS R9, R14 ;  /* 0x0000000e00097213 */ /* 0x000fe20000000000 */
[----:B------:R-:W-:Y:S02]  /*0ad0*/  IMAD.MOV.U32 R0, RZ, RZ, R6 ;  /* 0x000000ffff007224 */ /* 0x000fe400078e0006 */
[--C-:B------:R-:W-:Y:S01]  /*0ae0*/  @!P4 IMAD.IADD R3, R3, 0x1, -R2.reuse ;  /* 0x000000010303c824 */ /* 0x100fe200078e0a02 */
[----:B------:R-:W-:Y:S01]  /*0af0*/  ISETP.GT.U32.AND P4, PT, R2, R5, PT ;  /* 0x000000050200720c */ /* 0x000fe20003f84070 */
[----:B------:R-:W-:-:S02]  /*0b00*/  @!P2 IMAD.IADD R4, R4, 0x1, -R2 ;  /* 0x000000010404a824 */ /* 0x000fc400078e0a02 */
[C---:B------:R-:W-:Y:S01]  /*0b10*/  IMAD R6, R2.reuse, R11, R10 ;  /* 0x0000000b02067224 */ /* 0x040fe200078e020a */
[----:B------:R-:W-:Y:S01]  /*0b20*/  IABS R11, R15 ;  /* 0x0000000f000b7213 */ /* 0x000fe20000000000 */
[----:B------:R-:W-:Y:S01]  /*0b30*/  @!P1 IMAD.MOV R0, RZ, RZ, -R0 ;  /* 0x000000ffff009224 */ /* 0x000fe200078e0a00 */
[C---:B------:R-:W-:Y:S01]  /*0b40*/  ISETP.GT.U32.AND P2, PT, R2.reuse, R4, PT ;  /* 0x000000040200720c */ /* 0x040fe20003f44070 */
[----:B------:R-:W-:Y:S01]  /*0b50*/  IMAD.HI.U32 R8, R7, R9, RZ ;  /* 0x0000000907087227 */ /* 0x000fe200078e00ff */
[----:B------:R-:W-:Y:S02]  /*0b60*/  @!P5 LOP3.LUT R0, RZ, R16, RZ, 0x33, !PT ;  /* 0x00000010ff00d212 */ /* 0x000fe400078e33ff */
[C---:B------:R-:W-:Y:S01]  /*0b70*/  ISETP.GT.U32.AND P1, PT, R2.reuse, R3, PT ;  /* 0x000000030200720c */ /* 0x040fe20003f24070 */
[----:B------:R-:W-:Y:S01]  /*0b80*/  IMAD.MOV R8, RZ, RZ, -R8 ;  /* 0x000000ffff087224 */ /* 0x000fe200078e0a08 */
[----:B------:R-:W-:Y:S01]  /*0b90*/  ISETP.GT.U32.AND P5, PT, R2, R6, PT ;  /* 0x000000060200720c */ /* 0x000fe20003fa4070 */
[----:B------:R-:W-:-:S02]  /*0ba0*/  VIADD R16, R28, 0x19 ;  /* 0x000000191c107836 */ /* 0x000fc40000000000 */
[----:B------:R-:W-:Y:S02]  /*0bb0*/  IMAD R8, R2, R8, R9 ;  /* 0x0000000802087224 */ /* 0x000fe400078e0209 */
[----:B------:R-:W-:Y:S01]  /*0bc0*/  IMAD.HI.U32 R9, R7, R11, RZ ;  /* 0x0000000b07097227 */ /* 0x000fe200078e00ff */
[----:B------:R-:W-:-:S03]  /*0bd0*/  IABS R12, R16 ;  /* 0x00000010000c7213 */ /* 0x000fc60000000000 */
[--C-:B------:R-:W-:Y:S01]  /*0be0*/  @!P2 IMAD.IADD R4, R4, 0x1, -R2.reuse ;  /* 0x000000010404a824 */ /* 0x100fe200078e0a02 */
[----:B------:R-:W-:Y:S01]  /*0bf0*/  ISETP.GT.U32.AND P2, PT, R2, R8, PT ;  /* 0x000000080200720c */ /* 0x000fe20003f44070 */
[--C-:B------:R-:W-:Y:S01]  /*0c00*/  @!P1 IMAD.IADD R3, R3, 0x1, -R2.reuse ;  /* 0x0000000103039824 */ /* 0x100fe200078e0a02 */
[----:B------:R-:W-:Y:S01]  /*0c10*/  ISETP.GE.AND P1, PT, R13, RZ, PT ;  /* 0x000000ff0d00720c */ /* 0x000fe20003f26270 */
[--C-:B------:R-:W-:Y:S01]  /*0c20*/  @!P5 IMAD.IADD R6, R6, 0x1, -R2.reuse ;  /* 0x000000010606d824 */ /* 0x100fe200078e0a02 */
[----:B------:R-:W-:Y:S01]  /*0c30*/  ISETP.GE.AND P5, PT, R14, RZ, PT ;  /* 0x000000ff0e00720c */ /* 0x000fe20003fa6270 */
[----:B------:R-:W-:Y:S02]  /*0c40*/  @!P0 IMAD.MOV R3, RZ, RZ, -R3 ;  /* 0x000000ffff038224 */ /* 0x000fe400078e0a03 */
[----:B------:R-:W-:Y:S01]  /*0c50*/  IMAD.MOV R9, RZ, RZ, -R9 ;  /* 0x000000ffff097224 */ /* 0x000fe200078e0a09 */
[----:B------:R-:W-:Y:S01]  /*0c60*/  ISETP.GT.U32.AND P0, PT, R2, R6, PT ;  /* 0x000000060200720c */ /* 0x000fe20003f04070 */
[----:B------:R-:W-:-:S02]  /*0c70*/  @!P4 IMAD.IADD R5, R5, 0x1, -R2 ;  /* 0x000000010505c824 */ /* 0x000fc400078e0a02 */
[----:B------:R-:W-:Y:S02]  /*0c80*/  IMAD R9, R2, R9, R11 ;  /* 0x0000000902097224 */ /* 0x000fe400078e020b */
[----:B------:R-:W-:Y:S01]  /*0c90*/  @!P2 IMAD.IADD R8, R8, 0x1, -R2 ;  /* 0x000000010808a824 */ /* 0x000fe200078e0a02 */
[----:B------:R-:W-:Y:S01]  /*0ca0*/  ISETP.GT.U32.AND P4, PT, R2, R5, PT ;  /* 0x000000050200720c */ /* 0x000fe20003f84070 */
[----:B------:R-:W-:-:S03]  /*0cb0*/  IMAD.HI.U32 R10, R7, R12, RZ ;  /* 0x0000000c070a7227 */ /* 0x000fc600078e00ff */
[----:B------:R-:W-:Y:S01]  /*0cc0*/  ISETP.GT.U32.AND P2, PT, R2, R8, PT ;  /* 0x000000080200720c */ /* 0x000fe20003f44070 */
[----:B------:R-:W-:Y:S02]  /*0cd0*/  IMAD.MOV R13, RZ, RZ, -R10 ;  /* 0x000000ffff0d7224 */ /* 0x000fe400078e0a0a */
[----:B------:R-:W-:Y:S01]  /*0ce0*/  @!P0 IMAD.IADD R6, R6, 0x1, -R2 ;  /* 0x0000000106068824 */ /* 0x000fe200078e0a02 */
[----:B------:R-:W-:Y:S01]  /*0cf0*/  ISETP.GT.U32.AND P0, PT, R2, R9, PT ;  /* 0x000000090200720c */ /* 0x000fe20003f04070 */
[----:B------:R-:W-:Y:S02]  /*0d00*/  VIADD R11, R28, 0x18 ;  /* 0x000000181c0b7836 */ /* 0x000fe40000000000 */
[----:B------:R-:W-:Y:S02]  /*0d10*/  IMAD R10, R2, R13, R12 ;  /* 0x0000000d020a7224 */ /* 0x000fe400078e020c */
[--C-:B------:R-:W-:Y:S01]  /*0d20*/  @!P4 IMAD.IADD R5, R5, 0x1, -R2.reuse ;  /* 0x000000010505c824 */ /* 0x100fe200078e0a02 */
[----:B------:R-:W-:Y:S01]  /*0d30*/  IABS R14, R11 ;  /* 0x0000000b000e7213 */ /* 0x000fe20000000000 */
[----:B------:R-:W-:Y:S01]  /*0d40*/  VIADD R12, R28, 0x17 ;  /* 0x000000171c0c7836 */ /* 0x000fe20000000000 */
[----:B------:R-:W-:Y:S01]  /*0d50*/  ISETP.GE.AND P4, PT, R16, RZ, PT ;  /* 0x000000ff1000720c */ /* 0x000fe20003f86270 */
[----:B------:R-:W-:-:S02]  /*0d60*/  @!P2 IMAD.IADD R8, R8, 0x1, -R2 ;  /* 0x000000010808a824 */ /* 0x000fc400078e0a02 */
[----:B------:R-:W-:Y:S01]  /*0d70*/  @!P3 IMAD.MOV R5, RZ, RZ, -R5 ;  /* 0x000000ffff05b224 */ /* 0x000fe200078e0a05 */
[----:B------:R-:W-:Y:S01]  /*0d80*/  ISETP.GE.AND P3, PT, R11, RZ, PT ;  /* 0x000000ff0b00720c */ /* 0x000fe20003f66270 */
[----:B------:R-:W-:Y:S02]  /*0d90*/  @!P0 IMAD.IADD R9, R9, 0x1, -R2 ;  /* 0x0000000109098824 */ /* 0x000fe400078e0a02 */
[----:B------:R-:W-:Y:S01]  /*0da0*/  @!P5 IMAD.MOV R8, RZ, RZ, -R8 ;  /* 0x000000ffff08d224 */ /* 0x000fe200078e0a08 */
[C---:B------:R-:W-:Y:S01]  /*0db0*/  ISETP.GT.U32.AND P5, PT, R2.reuse, R10, PT ;  /* 0x0000000a0200720c */ /* 0x040fe20003fa4070 */
[----:B------:R-:W-:Y:S01]  /*0dc0*/  IMAD.HI.U32 R11, R7, R14, RZ ;  /* 0x0000000e070b7227 */ /* 0x000fe200078e00ff */
[----:B------:R-:W-:-:S03]  /*0dd0*/  ISETP.GT.U32.AND P0, PT, R2, R9, PT ;  /* 0x000000090200720c */ /* 0x000fc60003f04070 */
[----:B------:R-:W-:Y:S02]  /*0de0*/  IMAD.MOV R11, RZ, RZ, -R11 ;  /* 0x000000ffff0b7224 */ /* 0x000fe400078e0a0b */
[----:B------:R-:W-:Y:S01]  /*0df0*/  @!P6 IMAD.MOV R4, RZ, RZ, -R4 ;  /* 0x000000ffff04e224 */ /* 0x000fe200078e0a04 */
[----:B------:R-:W-:Y:S01]  /*0e00*/  ISETP.GE.AND P6, PT, R15, RZ, PT ;  /* 0x000000ff0f00720c */ /* 0x000fe20003fc6270 */
[----:B------:R-:W-:Y:S01]  /*0e10*/  IMAD R11, R2, R11, R14 ;  /* 0x0000000b020b7224 */ /* 0x000fe200078e020e */
[----:B------:R-:W-:Y:S01]  /*0e20*/  IABS R15, R12 ;  /* 0x0000000c000f7213 */ /* 0x000fe20000000000 */
[----:B------:R-:W-:Y:S02]  /*0e30*/  VIADD R13, R28, 0x16 ;  /* 0x000000161c0d7836 */ /* 0x000fe40000000000 */
[--C-:B------:R-:W-:Y:S02]  /*0e40*/  @!P5 IMAD.IADD R10, R10, 0x1, -R2.reuse ;  /* 0x000000010a0ad824 */ /* 0x100fe400078e0a02 */
[----:B------:R-:W-:Y:S01]  /*0e50*/  @!P0 IMAD.IADD R9, R9, 0x1, -R2 ;  /* 0x0000000109098824 */ /* 0x000fe200078e0a02 */
[C---:B------:R-:W-:Y:S01]  /*0e60*/  ISETP.GT.U32.AND P0, PT, R2.reuse, R11, PT ;  /* 0x0000000b0200720c */ /* 0x040fe20003f04070 */
[----:B------:R-:W-:Y:S01]  /*0e70*/  @!P1 IMAD.MOV R6, RZ, RZ, -R6 ;  /* 0x000000ffff069224 */ /* 0x000fe200078e0a06 */
[----:B------:R-:W-:Y:S01]  /*0e80*/  ISETP.GT.U32.AND P5, PT, R2, R10, PT ;  /* 0x0000000a0200720c */ /* 0x000fe20003fa4070 */
[----:B------:R-:W-:Y:S01]  /*0e90*/  IMAD.HI.U32 R14, R7, R18, RZ ;  /* 0x00000012070e7227 */ /* 0x000fe200078e00ff */
[----:B------:R-:W-:-:S02]  /*0ea0*/  ISETP.GE.AND P1, PT, R12, RZ, PT ;  /* 0x000000ff0c00720c */ /* 0x000fc40003f26270 */
[----:B------:R-:W-:Y:S01]  /*0eb0*/  IABS R16, R13 ;  /* 0x0000000d00107213 */ /* 0x000fe20000000000 */
[----:B------:R-:W-:Y:S01]  /*0ec0*/  IMAD.HI.U32 R12, R7, R15, RZ ;  /* 0x0000000f070c7227 */ /* 0x000fe200078e00ff */
[----:B------:R-:W-:-:S03]  /*0ed0*/  ISETP.GE.AND P2, PT, R13, RZ, PT ;  /* 0x000000ff0d00720c */ /* 0x000fc60003f46270 */
[----:B------:R-:W-:-:S04]  /*0ee0*/  IMAD.HI.U32 R13, R7, R16, RZ ;  /* 0x00000010070d7227 */ /* 0x000fc800078e00ff */
[----:B------:R-:W-:Y:S02]  /*0ef0*/  IMAD.MOV R12, RZ, RZ, -R12 ;  /* 0x000000ffff0c7224 */ /* 0x000fe400078e0a0c */
[----:B------:R-:W-:Y:S02]  /*0f00*/  IMAD.MOV R19, RZ, RZ, -R14 ;  /* 0x000000ffff137224 */ /* 0x000fe400078e0a0e */
[----:B------:R-:W-:Y:S02]  /*0f10*/  @!P0 IMAD.IADD R11, R11, 0x1, -R2 ;  /* 0x000000010b0b8824 */ /* 0x000fe400078e0a02 */
[----:B------:R-:W-:Y:S02]  /*0f20*/  IMAD.MOV R13, RZ, RZ, -R13 ;  /* 0x000000ffff0d7224 */ /* 0x000fe400078e0a0d */
[C---:B------:R-:W-:Y:S01]  /*0f30*/  IMAD R12, R2.reuse, R12, R15 ;  /* 0x0000000c020c7224 */ /* 0x040fe200078e020f */
[C---:B------:R-:W-:Y:S01]  /*0f40*/  ISETP.GT.U32.AND P0, PT, R2.reuse, R11, PT ;  /* 0x0000000b0200720c */ /* 0x040fe20003f04070 */
[----:B------:R-:W-:-:S02]  /*0f50*/  IMAD R14, R2, R19, R18 ;  /* 0x00000013020e7224 */ /* 0x000fc400078e0212 */
[----:B------:R-:W-:Y:S01]  /*0f60*/  @!P5 IMAD.IADD R10, R10, 0x1, -R2 ;  /* 0x000000010a0ad824 */ /* 0x000fe200078e0a02 */
[C---:B------:R-:W-:Y:S01]  /*0f70*/  ISETP.GT.U32.AND P5, PT, R2.reuse, R12, PT ;  /* 0x0000000c0200720c */ /* 0x040fe20003fa4070 */
[C---:B------:R-:W-:Y:S01]  /*0f80*/  IMAD R13, R2.reuse, R13, R16 ;  /* 0x0000000d020d7224 */ /* 0x040fe200078e0210 */
[----:B------:R-:W-:Y:S01]  /*0f90*/  IABS R16, R24 ;  /* 0x0000001800107213 */ /* 0x000fe20000000000 */
[----:B------:R-:W-:Y:S01]  /*0fa0*/  @!P4 IMAD.MOV R10, RZ, RZ, -R10 ;  /* 0x000000ffff0ac224 */ /* 0x000fe200078e0a0a */
[----:B------:R-:W-:Y:S01]  /*0fb0*/  ISETP.GT.U32.AND P4, PT, R2, R14, PT ;  /* 0x0000000e0200720c */ /* 0x000fe20003f84070 */
[----:B------:R-:W-:-:S04]  /*0fc0*/  IMAD.HI.U32 R15, R7, R20, RZ ;  /* 0x00000014070f7227 */ /* 0x000fc800078e00ff */
[----:B------:R-:W-:Y:S01]  /*0fd0*/  @!P6 IMAD.MOV R9, RZ, RZ, -R9 ;  /* 0x000000ffff09e224 */ /* 0x000fe200078e0a09 */
[C---:B------:R-:W-:Y:S01]  /*0fe0*/  ISETP.GT.U32.AND P6, PT, R2.reuse, R13, PT ;  /* 0x0000000d0200720c */ /* 0x040fe20003fc4070 */
[----:B------:R-:W-:Y:S02]  /*0ff0*/  IMAD.MOV R15, RZ, RZ, -R15 ;  /* 0x000000ffff0f7224 */ /* 0x000fe400078e0a0f */
[----:B------:R-:W-:Y:S02]  /*1000*/  IMAD.MOV.U32 R19, RZ, RZ, R16 ;  /* 0x000000ffff137224 */ /* 0x000fe400078e0010 */
[----:B------:R-:W-:Y:S02]  /*1010*/  IMAD R15, R2, R15, R20 ;  /* 0x0000000f020f7224 */ /* 0x000fe400078e0214 */
[----:B------:R-:W-:Y:S02]  /*1020*/  VIADD R20, R28, 0x12 ;  /* 0x000000121c147836 */ /* 0x000fe40000000000 */
[----:B------:R-:W-:-:S04]  /*1030*/  IMAD.HI.U32 R16, R7, R19, RZ ;  /* 0x0000001307107227 */ /* 0x000fc800078e00ff */
[--C-:B------:R-:W-:Y:S01]  /*1040*/  @!P0 IMAD.IADD R11, R11, 0x1, -R2.reuse ;  /* 0x000000010b0b8824 */ /* 0x100fe200078e0a02 */
[----:B------:R-:W-:Y:S01]  /*1050*/  ISETP.GE.AND P0, PT, R21, RZ, PT ;  /* 0x000000ff1500720c */ /* 0x000fe20003f06270 */
[--C-:B------:R-:W-:Y:S01]  /*1060*/  @!P5 IMAD.IADD R12, R12, 0x1, -R2.reuse ;  /* 0x000000010c0cd824 */ /* 0x100fe200078e0a02 */
[----:B------:R-:W-:Y:S01]  /*1070*/  IABS R21, R20 ;  /* 0x0000001400157213 */ /* 0x000fe20000000000 */
[----:B------:R-:W-:Y:S01]  /*1080*/  @!P4 IMAD.IADD R14, R14, 0x1, -R2 ;  /* 0x000000010e0ec824 */ /* 0x000fe200078e0a02 */
[C---:B------:R-:W-:Y:S01]  /*1090*/  ISETP.GT.U32.AND P5, PT, R2.reuse, R15, PT ;  /* 0x0000000f0200720c */ /* 0x040fe20003fa4070 */
[----:B------:R-:W-:Y:S02]  /*10a0*/  IMAD.MOV R16, RZ, RZ, -R16 ;  /* 0x000000ffff107224 */ /* 0x000fe400078e0a10 */
[----:B------:R-:W-:Y:S01]  /*10b0*/  @!P6 IMAD.IADD R13, R13, 0x1, -R2 ;  /* 0x000000010d0de824 */ /* 0x000fe200078e0a02 */
[C---:B------:R-:W-:Y:S01]  /*10c0*/  ISETP.GT.U32.AND P6, PT, R2.reuse, R12, PT ;  /* 0x0000000c0200720c */ /* 0x040fe20003fc4070 */
[----:B------:R-:W-:Y:S01]  /*10d0*/  @!P3 IMAD.MOV R11, RZ, RZ, -R11 ;  /* 0x000000ffff0bb224 */ /* 0x000fe200078e0a0b */
[C---:B------:R-:W-:Y:S01]  /*10e0*/  ISETP.GT.U32.AND P3, PT, R2.reuse, R14, PT ;  /* 0x0000000e0200720c */ /* 0x040fe20003f64070 */
[C---:B------:R-:W-:Y:S01]  /*10f0*/  IMAD R19, R2.reuse, R16, R19 ;  /* 0x0000001002137224 */ /* 0x040fe200078e0213 */
[----:B------:R-:W-:Y:S01]  /*1100*/  ISETP.GT.U32.AND P4, PT, R2, R13, PT ;  /* 0x0000000d0200720c */ /* 0x000fe20003f84070 */
[----:B------:R-:W-:-:S04]  /*1110*/  IMAD.HI.U32 R16, R7, R21, RZ ;  /* 0x0000001507107227 */ /* 0x000fc800078e00ff */
[----:B------:R-:W-:Y:S02]  /*1120*/  IMAD.MOV R16, RZ, RZ, -R16 ;  /* 0x000000ffff107224 */ /* 0x000fe400078e0a10 */
[--C-:B------:R-:W-:Y:S02]  /*1130*/  @!P5 IMAD.IADD R15, R15, 0x1, -R2.reuse ;  /* 0x000000010f0fd824 */ /* 0x100fe400078e0a02 */
[----:B------:R-:W-:Y:S02]  /*1140*/  IMAD R21, R2, R16, R21 ;  /* 0x0000001002157224 */ /* 0x000fe400078e0215 */
[--C-:B------:R-:W-:Y:S01]  /*1150*/  @!P6 IMAD.IADD R12, R12, 0x1, -R2.reuse ;  /* 0x000000010c0ce824 */ /* 0x100fe200078e0a02 */
[----:B------:R-:W-:Y:S01]  /*1160*/  ISETP.GT.U32.AND P6, PT, R2, R19, PT ;  /* 0x000000130200720c */ /* 0x000fe20003fc4070 */
[----:B------:R-:W-:Y:S01]  /*1170*/  @!P3 IMAD.IADD R14, R14, 0x1, -R2 ;  /* 0x000000010e0eb824 */ /* 0x000fe200078e0a02 */
[C---:B------:R-:W-:Y:S01]  /*1180*/  ISETP.GT.U32.AND P3, PT, R2.reuse, R21, PT ;  /* 0x000000150200720c */ /* 0x040fe20003f64070 */
[----:B------:R-:W-:Y:S01]  /*1190*/  IMAD.HI.U32 R16, R7, R23, RZ ;  /* 0x0000001707107227 */ /* 0x000fe200078e00ff */
[----:B------:R-:W-:-:S03]  /*11a0*/  ISETP.GT.U32.AND P5, PT, R2, R15, PT ;  /* 0x0000000f0200720c */ /* 0x000fc60003fa4070 */
[----:B------:R-:W-:Y:S01]  /*11b0*/  @!P4 IMAD.IADD R13, R13, 0x1, -R2 ;  /* 0x000000010d0dc824 */ /* 0x000fe200078e0a02 */
[----:B------:R-:W-:Y:S01]  /*11c0*/  ISETP.GE.AND P4, PT, R22, RZ, PT ;  /* 0x000000ff1600720c */ /* 0x000fe20003f86270 */
[----:B------:R-:W-:Y:S02]  /*11d0*/  IMAD.MOV R16, RZ, RZ, -R16 ;  /* 0x000000ffff107224 */ /* 0x000fe400078e0a10 */
[----:B------:R-:W-:Y:S02]  /*11e0*/  VIADD R22, R28, 0xe ;  /* 0x0000000e1c167836 */ /* 0x000fe40000000000 */
[--C-:B------:R-:W-:Y:S01]  /*11f0*/  @!P6 IMAD.IADD R19, R19, 0x1, -R2.reuse ;  /* 0x000000011313e824 */ /* 0x100fe200078e0a02 */
[----:B------:R-:W-:Y:S01]  /*1200*/  ISETP.GE.AND P6, PT, R20, RZ, PT ;  /* 0x000000ff1400720c */ /* 0x000fe20003fc6270 */
[----:B------:R-:W-:Y:S01]  /*1210*/  @!P3 IMAD.IADD R21, R21, 0x1, -R2 ;  /* 0x000000011515b824 */ /* 0x000fe200078e0a02 */
[----:B------:R-:W-:Y:S01]  /*1220*/  IABS R29, R22 ;  /* 0x00000016001d7213 */ /* 0x000fe20000000000 */
[----:B------:R-:W-:-:S04]  /*1230*/  IMAD.HI.U32 R18, R7, R25, RZ ;  /* 0x0000001907127227 */ /* 0x000fc800078e00ff */
[----:B------:R-:W-:Y:S02]  /*1240*/  VIADD R20, R28, 0xf ;  /* 0x0000000f1c147836 */ /* 0x000fe40000000000 */
[C---:B------:R-:W-:Y:S02]  /*1250*/  IMAD R23, R2.reuse, R16, R23 ;  /* 0x0000001002177224 */ /* 0x040fe400078e0217 */
[----:B------:R-:W-:Y:S01]  /*1260*/  @!P2 IMAD.MOV R13, RZ, RZ, -R13 ;  /* 0x000000ffff0da224 */ /* 0x000fe200078e0a0d */
[C---:B------:R-:W-:Y:S01]  /*1270*/  ISETP.GT.U32.AND P2, PT, R2.reuse, R21, PT ;  /* 0x000000150200720c */ /* 0x040fe20003f44070 */
[----:B------:R-:W-:Y:S01]  /*1280*/  IMAD.MOV R18, RZ, RZ, -R18 ;  /* 0x000000ffff127224 */ /* 0x000fe200078e0a12 */
[----:B------:R-:W-:Y:S01]  /*1290*/  IABS R27, R20 ;  /* 0x00000014001b7213 */ /* 0x000fe20000000000 */
[----:B------:R-:W-:Y:S01]  /*12a0*/  @!P1 IMAD.MOV R12, RZ, RZ, -R12 ;  /* 0x000000ffff0c9224 */ /* 0x000fe200078e0a0c */
[C---:B------:R-:W-:Y:S01]  /*12b0*/  ISETP.GT.U32.AND P1, PT, R2.reuse, R19, PT ;  /* 0x000000130200720c */ /* 0x040fe20003f24070 */
[C---:B------:R-:W-:Y:S01]  /*12c0*/  IMAD R25, R2.reuse, R18, R25 ;  /* 0x0000001202197224 */ /* 0x040fe200078e0219 */
[----:B------:R-:W-:Y:S01]  /*12d0*/  ISETP.GT.U32.AND P3, PT, R2, R23, PT ;  /* 0x000000170200720c */ /* 0x000fe20003f64070 */
[----:B------:R-:W-:Y:S01]  /*12e0*/  @!P5 IMAD.IADD R15, R15, 0x1, -R2 ;  /* 0x000000010f0fd824 */ /* 0x000fe200078e0a02 */
[----:B------:R-:W-:Y:S01]  /*12f0*/  ISETP.GE.AND P5, PT, R24, RZ, PT ;  /* 0x000000ff1800720c */ /* 0x000fe20003fa6270 */
[----:B------:R-:W-:-:S04]  /*1300*/  IMAD.HI.U32 R18, R7, R29, RZ ;  /* 0x0000001d07127227 */ /* 0x000fc800078e00ff */
[----:B------:R-:W-:-:S04]  /*1310*/  IMAD.HI.U32 R16, R7, R27, RZ ;  /* 0x0000001b07107227 */ /* 0x000fc800078e00ff */
[----:B------:R-:W-:Y:S02]  /*1320*/  IMAD.MOV R18, RZ, RZ, -R18 ;  /* 0x000000ffff127224 */ /* 0x000fe400078e0a12 */
[----:B------:R-:W-:Y:S02]  /*1330*/  IMAD.MOV R16, RZ, RZ, -R16 ;  /* 0x000000ffff107224 */ /* 0x000fe400078e0a10 */
[--C-:B------:R-:W-:Y:S01]  /*1340*/  @!P2 IMAD.IADD R21, R21, 0x1, -R2.reuse ;  /* 0x000000011515a824 */ /* 0x100fe200078e0a02 */
[----:B------:R-:W-:Y:S01]  /*1350*/  ISETP.GE.AND P2, PT, R20, RZ, PT ;  /* 0x000000ff1400720c */ /* 0x000fe20003f46270 */
[----:B------:R-:W-:Y:S02]  /*1360*/  IMAD R29, R2, R18, R29 ;  /* 0x00000012021d7224 */ /* 0x000fe400078e021d */
[----:B------:R-:W-:Y:S01]  /*1370*/  @!P1 IMAD.IADD R19, R19, 0x1, -R2 ;  /* 0x0000000113139824 */ /* 0x000fe200078e0a02 */
[----:B------:R-:W-:Y:S01]  /*1380*/  ISETP.GE.AND P1, PT, R30, RZ, PT ;  /* 0x000000ff1e00720c */ /* 0x000fe20003f26270 */
[----:B------:R-:W-:-:S02]  /*1390*/  IMAD R27, R2, R16, R27 ;  /* 0x00000010021b7224 */ /* 0x000fc400078e021b */
[----:B------:R-:W-:Y:S02]  /*13a0*/  @!P3 IMAD.IADD R23, R23, 0x1, -R2 ;  /* 0x000000011717b824 */ /* 0x000fe400078e0a02 */
[----:B------:R-:W-:Y:S01]  /*13b0*/  @!P6 IMAD.MOV R21, RZ, RZ, -R21 ;  /* 0x000000ffff15e224 */ /* 0x000fe200078e0a15 */
[----:B------:R-:W-:Y:S01]  /*13c0*/  ISETP.GT.U32.AND P6, PT, R2, R29, PT ;  /* 0x0000001d0200720c */ /* 0x000fe20003fc4070 */
[----:B------:R-:W-:Y:S01]  /*13d0*/  VIADD R20, R28, 0xd ;  /* 0x0000000d1c147836 */ /* 0x000fe20000000000 */
[C---:B------:R-:W-:Y:S01]  /*13e0*/  ISETP.GT.U32.AND P3, PT, R2.reuse, R23, PT ;  /* 0x000000170200720c */ /* 0x040fe20003f64070 */
[----:B------:R-:W-:Y:S01]  /*13f0*/  @!P5 IMAD.MOV R19, RZ, RZ, -R19 ;  /* 0x000000ffff13d224 */ /* 0x000fe200078e0a13 */
[C---:B------:R-:W-:Y:S01]  /*1400*/  ISETP.GT.U32.AND P5, PT, R2.reuse, R27, PT ;  /* 0x0000001b0200720c */ /* 0x040fe20003fa4070 */
[----:B------:R-:W-:Y:S01]  /*1410*/  @!P4 IMAD.MOV R15, RZ, RZ, -R15 ;  /* 0x000000ffff0fc224 */ /* 0x000fe200078e0a0f */
[----:B------:R-:W-:Y:S01]  /*1420*/  ISETP.GT.U32.AND P4, PT, R2, R25, PT ;  /* 0x000000190200720c */ /* 0x000fe20003f84070 */
[----:B------:R-:W-:Y:S01]  /*1430*/  VIADD R24, R28, 0xc ;  /* 0x0000000c1c187836 */ /* 0x000fe20000000000 */
[----:B------:R-:W-:Y:S01]  /*1440*/  IABS R37, R20 ;  /* 0x0000001400257213 */ /* 0x000fe20000000000 */
[----:B------:R-:W-:Y:S01]  /*1450*/  @!P0 IMAD.MOV R14, RZ, RZ, -R14 ;  /* 0x000000ffff0e8224 */ /* 0x000fe200078e0a0e */
[----:B------:R-:W-:Y:S01]  /*1460*/  ISETP.GE.AND P0, PT, R26, RZ, PT ;  /* 0x000000ff1a00720c */ /* 0x000fe20003f06270 */
[----:B------:R-:W-:Y:S01]  /*1470*/  VIADD R26, R28, 0x6 ;  /* 0x000000061c1a7836 */ /* 0x000fe20000000000 */
[----:B------:R-:W-:Y:S01]  /*1480*/  IABS R39, R24 ;  /* 0x0000001800277213 */ /* 0x000fe20000000000 */
[----:B------:R-:W-:-:S03]  /*1490*/  IMAD.HI.U32 R16, R7, R37, RZ ;  /* 0x0000002507107227 */ /* 0x000fc600078e00ff */
[----:B------:R-:W-:Y:S01]  /*14a0*/  IABS R49, R26 ;  /* 0x0000001a00317213 */ /* 0x000fe20000000000 */
[----:B------:R-:W-:Y:S02]  /*14b0*/  @!P6 IMAD.IADD R29, R29, 0x1, -R2 ;  /* 0x000000011d1de824 */ /* 0x000fe400078e0a02 */
[----:B------:R-:W-:Y:S02]  /*14c0*/  IMAD.MOV R16, RZ, RZ, -R16 ;  /* 0x000000ffff107224 */ /* 0x000fe400078e0a10 */
[--C-:B------:R-:W-:Y:S01]  /*14d0*/  @!P5 IMAD.IADD R27, R27, 0x1, -R2.reuse ;  /* 0x000000011b1bd824 */ /* 0x100fe200078e0a02 */
[----:B------:R-:W-:Y:S01]  /*14e0*/  ISETP.GT.U32.AND P6, PT, R2, R29, PT ;  /* 0x0000001d0200720c */ /* 0x000fe20003fc4070 */
[--C-:B------:R-:W-:Y:S02]  /*14f0*/  @!P4 IMAD.IADD R25, R25, 0x1, -R2.reuse ;  /* 0x000000011919c824 */ /* 0x100fe400078e0a02 */
[----:B------:R-:W-:Y:S01]  /*1500*/  @!P3 IMAD.IADD R23, R23, 0x1, -R2 ;  /* 0x000000011717b824 */ /* 0x000fe200078e0a02 */
[----:B------:R-:W-:Y:S01]  /*1510*/  ISETP.GE.AND P3, PT, R22, RZ, PT ;  /* 0x000000ff1600720c */ /* 0x000fe20003f66270 */
[C---:B------:R-:W-:Y:S01]  /*1520*/  IMAD R37, R2.reuse, R16, R37 ;  /* 0x0000001002257224 */ /* 0x040fe200078e0225 */
[----:B------:R-:W-:Y:S01]  /*1530*/  ISETP.GT.U32.AND P5, PT, R2, R27, PT ;  /* 0x0000001b0200720c */ /* 0x000fe20003fa4070 */
[----:B------:R-:W-:Y:S01]  /*1540*/  VIADD R22, R28, 0xb ;  /* 0x0000000b1c167836 */ /* 0x000fe20000000000 */
[----:B------:R-:W-:Y:S01]  /*1550*/  ISETP.GT.U32.AND P4, PT, R2, R25, PT ;  /* 0x000000190200720c */ /* 0x000fe20003f84070 */
[----:B------:R-:W-:-:S03]  /*1560*/  IMAD.HI.U32 R16, R7, R39, RZ ;  /* 0x0000002707107227 */ /* 0x000fc600078e00ff */
[----:B------:R-:W-:Y:S01]  /*1570*/  IABS R41, R22 ;  /* 0x0000001600297213 */ /* 0x000fe20000000000 */
[----:B------:R-:W-:Y:S02]  /*1580*/  IMAD.MOV R16, RZ, RZ, -R16 ;  /* 0x000000ffff107224 */ /* 0x000fe400078e0a10 */
[----:B------:R-:W-:Y:S02]  /*1590*/  @!P6 IMAD.IADD R29, R29, 0x1, -R2 ;  /* 0x000000011d1de824 */ /* 0x000fe400078e0a02 */
[----:B------:R-:W-:Y:S02]  /*15a0*/  IMAD R39, R2, R16, R39 ;  /* 0x0000001002277224 */ /* 0x000fe400078e0227 */
[----:B------:R-:W-:-:S03]  /*15b0*/  IMAD.HI.U32 R18, R7, R41, RZ ;  /* 0x0000002907127227 */ /* 0x000fc600078e00ff */
[----:B------:R-:W-:Y:S01]  /*15c0*/  ISETP.GT.U32.AND P6, PT, R2, R39, PT ;  /* 0x000000270200720c */ /* 0x000fe20003fc4070 */
[----:B------:R-:W-:Y:S02]  /*15d0*/  IMAD.MOV R18, RZ, RZ, -R18 ;  /* 0x000000ffff127224 */ /* 0x000fe400078e0a12 */
[--C-:B------:R-:W-:Y:S01]  /*15e0*/  @!P5 IMAD.IADD R27, R27, 0x1, -R2.reuse ;  /* 0x000000011b1bd824 */ /* 0x100fe200078e0a02 */
[----:B------:R-:W-:Y:S01]  /*15f0*/  ISETP.GE.AND P5, PT, R22, RZ, PT ;  /* 0x000000ff1600720c */ /* 0x000fe20003fa6270 */
[----:B------:R-:W-:Y:S01]  /*1600*/  @!P4 IMAD.IADD R25, R25, 0x1, -R2 ;  /* 0x000000011919c824 */ /* 0x000fe200078e0a02 */
[----:B------:R-:W-:Y:S01]  /*1610*/  ISETP.GE.AND P4, PT, R20, RZ, PT ;  /* 0x000000ff1400720c */ /* 0x000fe20003f86270 */
[----:B------:R-:W-:Y:S02]  /*1620*/  IMAD R41, R2, R18, R41 ;  /* 0x0000001202297224 */ /* 0x000fe400078e0229 */
[----:B------:R-:W-:Y:S02]  /*1630*/  VIADD R20, R28, 0xa ;  /* 0x0000000a1c147836 */ /* 0x000fe40000000000 */
[----:B------:R-:W-:-:S02]  /*1640*/  IMAD.MOV.U32 R31, RZ, RZ, R27 ;  /* 0x000000ffff1f7224 */ /* 0x000fc400078e001b */
[----:B------:R-:W-:Y:S01]  /*1650*/  @!P0 IMAD.MOV R23, RZ, RZ, -R23 ;  /* 0x000000ffff178224 */ /* 0x000fe200078e0a17 */
[C---:B------:R-:W-:Y:S01]  /*1660*/  ISETP.GT.U32.AND P0, PT, R2.reuse, R37, PT ;  /* 0x000000250200720c */ /* 0x040fe20003f04070 */
[----:B------:R-:W-:Y:S01]  /*1670*/  @!P2 IMAD.MOV R31, RZ, RZ, -R31 ;  /* 0x000000ffff1fa224 */ /* 0x000fe200078e0a1f */
[----:B------:R-:W-:Y:S01]  /*1680*/  IABS R16, R20 ;  /* 0x0000001400107213 */ /* 0x000fe20000000000 */
[----:B------:R-:W-:Y:S01]  /*1690*/  @!P6 IMAD.IADD R39, R39, 0x1, -R2 ;  /* 0x000000012727e824 */ /* 0x000fe200078e0a02 */
[----:B------:R-:W-:Y:S01]  /*16a0*/  ISETP.GT.U32.AND P2, PT, R2, R41, PT ;  /* 0x000000290200720c */ /* 0x000fe20003f44070 */
[----:B------:R-:W-:Y:S02]  /*16b0*/  VIADD R22, R28, 0x9 ;  /* 0x000000091c167836 */ /* 0x000fe40000000000 */
[----:B------:R-:W-:Y:S01]  /*16c0*/  IMAD.MOV.U32 R27, RZ, RZ, R16 ;  /* 0x000000ffff1b7224 */ /* 0x000fe200078e0010 */
[----:B------:R-:W-:Y:S01]  /*16d0*/  ISETP.GT.U32.AND P6, PT, R2, R39, PT ;  /* 0x000000270200720c */ /* 0x000fe20003fc4070 */
[----:B------:R-:W-:Y:S01]  /*16e0*/  IMAD.MOV.U32 R35, RZ, RZ, R29 ;  /* 0x000000ffff237224 */ /* 0x000fe200078e001d */
[----:B------:R-:W-:Y:S01]  /*16f0*/  IABS R18, R22 ;  /* 0x0000001600127213 */ /* 0x000fe20000000000 */
[----:B------:R-:W-:-:S04]  /*1700*/  IMAD.HI.U32 R16, R7, R27, RZ ;  /* 0x0000001b07107227 */ /* 0x000fc800078e00ff */
[----:B------:R-:W-:Y:S01]  /*1710*/  @!P1 IMAD.MOV R25, RZ, RZ, -R25 ;  /* 0x000000ffff199224 */ /* 0x000fe200078e0a19 */
[----:B------:R-:W-:Y:S01]  /*1720*/  ISETP.GE.AND P1, PT, R24, RZ, PT ;  /* 0x000000ff1800720c */ /* 0x000fe20003f26270 */
[----:B------:R-:W-:Y:S01]  /*1730*/  @!P3 IMAD.MOV R35, RZ, RZ, -R35 ;  /* 0x000000ffff23b224 */ /* 0x000fe200078e0a23 */
[----:B------:R-:W-:Y:S01]  /*1740*/  ISETP.GE.AND P3, PT, R20, RZ, PT ;  /* 0x000000ff1400720c */ /* 0x000fe20003f66270 */
[----:B------:R-:W-:Y:S02]  /*1750*/  @!P0 IMAD.IADD R37, R37, 0x1, -R2 ;  /* 0x0000000125258824 */ /* 0x000fe400078e0a02 */
[----:B------:R-:W-:Y:S02]  /*1760*/  VIADD R24, R28, 0x8 ;  /* 0x000000081c187836 */ /* 0x000fe40000000000 */
[----:B------:R-:W-:Y:S01]  /*1770*/  IMAD.MOV R20, RZ, RZ, -R16 ;  /* 0x000000ffff147224 */ /* 0x000fe200078e0a10 */
[----:B------:R-:W-:Y:S01]  /*1780*/  ISETP.GT.U32.AND P0, PT, R2, R37, PT ;  /* 0x000000250200720c */ /* 0x000fe20003f04070 */
[----:B------:R-:W-:Y:S01]  /*1790*/  @!P2 IMAD.IADD R41, R41, 0x1, -R2 ;  /* 0x000000012929a824 */ /* 0x000fe200078e0a02 */
[----:B------:R-:W-:Y:S01]  /*17a0*/  IABS R45, R24 ;  /* 0x00000018002d7213 */ /* 0x000fe20000000000 */
[----:B------:R-:W-:-:S02]  /*17b0*/  IMAD.MOV.U32 R29, RZ, RZ, R18 ;  /* 0x000000ffff1d7224 */ /* 0x000fc400078e0012 */
[C---:B------:R-:W-:Y:S01]  /*17c0*/  IMAD R27, R2.reuse, R20, R27 ;  /* 0x00000014021b7224 */ /* 0x040fe200078e021b */
[----:B------:R-:W-:Y:S01]  /*17d0*/  ISETP.GT.U32.AND P2, PT, R2, R41, PT ;  /* 0x000000290200720c */ /* 0x000fe20003f44070 */
[----:B------:R-:W-:-:S04]  /*17e0*/  IMAD.HI.U32 R18, R7, R29, RZ ;  /* 0x0000001d07127227 */ /* 0x000fc800078e00ff */
[----:B------:R-:W-:Y:S01]  /*17f0*/  @!P6 IMAD.IADD R39, R39, 0x1, -R2 ;  /* 0x000000012727e824 */ /* 0x000fe200078e0a02 */
[----:B------:R-:W-:Y:S01]  /*1800*/  ISETP.GT.U32.AND P6, PT, R2, R27, PT ;  /* 0x0000001b0200720c */ /* 0x000fe20003fc4070 */
[----:B------:R-:W-:Y:S02]  /*1810*/  IMAD.MOV R18, RZ, RZ, -R18 ;  /* 0x000000ffff127224 */ /* 0x000fe400078e0a12 */
[----:B------:R-:W-:-:S04]  /*1820*/  IMAD.HI.U32 R16, R7, R45, RZ ;  /* 0x0000002d07107227 */ /* 0x000fc800078e00ff */
[----:B------:R-:W-:Y:S02]  /*1830*/  IMAD R29, R2, R18, R29 ;  /* 0x00000012021d7224 */ /* 0x000fe400078e021d */
[----:B------:R-:W-:Y:S02]  /*1840*/  IMAD.MOV R16, RZ, RZ, -R16 ;  /* 0x000000ffff107224 */ /* 0x000fe400078e0a10 */
[--C-:B------:R-:W-:Y:S01]  /*1850*/  @!P0 IMAD.IADD R37, R37, 0x1, -R2.reuse ;  /* 0x0000000125258824 */ /* 0x100fe200078e0a02 */
[----:B------:R-:W-:Y:S01]  /*1860*/  ISETP.GE.AND P0, PT, R22, RZ, PT ;  /* 0x000000ff1600720c */ /* 0x000fe20003f06270 */
[C---:B------:R-:W-:Y:S02]  /*1870*/  IMAD R45, R2.reuse, R16, R45 ;  /* 0x00000010022d7224 */ /* 0x040fe400078e022d */
[----:B------:R-:W-:Y:S01]  /*1880*/  @!P2 IMAD.IADD R41, R41, 0x1, -R2 ;  /* 0x000000012929a824 */ /* 0x000fe200078e0a02 */
[----:B------:R-:W-:Y:S01]  /*1890*/  ISETP.GT.U32.AND P2, PT, R2, R29, PT ;  /* 0x0000001d0200720c */ /* 0x000fe20003f44070 */
[----:B------:R-:W-:-:S02]  /*18a0*/  VIADD R22, R28, 0x7 ;  /* 0x000000071c167836 */ /* 0x000fc40000000000 */
[----:B------:R-:W-:Y:S01]  /*18b0*/  @!P6 IMAD.IADD R27, R27, 0x1, -R2 ;  /* 0x000000011b1be824 */ /* 0x000fe200078e0a02 */
[----:B------:R-:W-:Y:S01]  /*18c0*/  ISETP.GT.U32.AND P6, PT, R2, R45, PT ;  /* 0x0000002d0200720c */ /* 0x000fe20003fc4070 */
[----:B------:R-:W-:Y:S01]  /*18d0*/  VIADD R30, R28, 0x5 ;  /* 0x000000051c1e7836 */ /* 0x000fe20000000000 */
[----:B------:R-:W-:Y:S01]  /*18e0*/  IABS R47, R22 ;  /* 0x00000016002f7213 */ /* 0x000fe20000000000 */
[----:B------:R-:W-:Y:S02]  /*18f0*/  @!P4 IMAD.MOV R37, RZ, RZ, -R37 ;  /* 0x000000ffff25c224 */ /* 0x000fe400078e0a25 */
[----:B------:R-:W-:Y:S01]  /*1900*/  @!P5 IMAD.MOV R41, RZ, RZ, -R41 ;  /* 0x000000ffff29d224 */ /* 0x000fe200078e0a29 */
[----:B------:R-:W-:Y:S01]  /*1910*/  IABS R51, R30 ;  /* 0x0000001e00337213 */ /* 0x000fe20000000000 */
[----:B------:R-:W-:-:S04]  /*1920*/  IMAD.HI.U32 R16, R7, R47, RZ ;  /* 0x0000002f07107227 */ /* 0x000fc800078e00ff */
[----:B------:R-:W-:Y:S01]  /*1930*/  @!P2 IMAD.IADD R29, R29, 0x1, -R2 ;  /* 0x000000011d1da824 */ /* 0x000fe200078e0a02 */
[C---:B------:R-:W-:Y:S01]  /*1940*/  ISETP.GT.U32.AND P2, PT, R2.reuse, R27, PT ;  /* 0x0000001b0200720c */ /* 0x040fe20003f44070 */
[----:B------:R-:W-:Y:S02]  /*1950*/  IMAD.MOV R16, RZ, RZ, -R16 ;  /* 0x000000ffff107224 */ /* 0x000fe400078e0a10 */
[----:B------:R-:W-:Y:S01]  /*1960*/  @!P6 IMAD.IADD R45, R45, 0x1, -R2 ;  /* 0x000000012d2de824 */ /* 0x000fe200078e0a02 */
[C---:B------:R-:W-:Y:S01]  /*1970*/  ISETP.GT.U32.AND P6, PT, R2.reuse, R29, PT ;  /* 0x0000001d0200720c */ /* 0x040fe20003fc4070 */
[C---:B------:R-:W-:Y:S02]  /*1980*/  IMAD R47, R2.reuse, R16, R47 ;  /* 0x00000010022f7224 */ /* 0x040fe400078e022f */
[----:B------:R-:W-:Y:S01]  /*1990*/  IMAD.HI.U32 R16, R7, R49, RZ ;  /* 0x0000003107107227 */ /* 0x000fe200078e00ff */
[----:B------:R-:W-:-:S03]  /*19a0*/  ISETP.GT.U32.AND P4, PT, R2, R45, PT ;  /* 0x0000002d0200720c */ /* 0x000fc60003f84070 */
[----:B------:R-:W-:Y:S02]  /*19b0*/  IMAD.MOV R20, RZ, RZ, -R16 ;  /* 0x000000ffff147224 */ /* 0x000fe400078e0a10 */
[----:B------:R-:W-:-:S04]  /*19c0*/  IMAD.HI.U32 R16, R7, R53, RZ ;  /* 0x0000003507107227 */ /* 0x000fc800078e00ff */
[C---:B------:R-:W-:Y:S02]  /*19d0*/  IMAD R49, R2.reuse, R20, R49 ;  /* 0x0000001402317224 */ /* 0x040fe400078e0231 */
[----:B------:R-:W-:Y:S02]  /*19e0*/  IMAD.MOV R16, RZ, RZ, -R16 ;  /* 0x000000ffff107224 */ /* 0x000fe400078e0a10 */
[----:B------:R-:W-:Y:S01]  /*19f0*/  @!P6 IMAD.IADD R29, R29, 0x1, -R2 ;  /* 0x000000011d1de824 */ /* 0x000fe200078e0a02 */
[C---:B------:R-:W-:Y:S01]  /*1a00*/  ISETP.GT.U32.AND P6, PT, R2.reuse, R49, PT ;  /* 0x000000310200720c */ /* 0x040fe20003fc4070 */
[----:B------:R-:W-:Y:S02]  /*1a10*/  IMAD R53, R2, R16, R53 ;  /* 0x0000001002357224 */ /* 0x000fe400078e0235 */
[----:B------:R-:W-:-:S04]  /*1a20*/  IMAD.HI.U32 R16, R7, R55, RZ ;  /* 0x0000003707107227 */ /* 0x000fc800078e00ff */
[----:B------:R-:W-:-:S04]  /*1a30*/  IMAD.HI.U32 R18, R7, R51, RZ ;  /* 0x0000003307127227 */ /* 0x000fc800078e00ff */
[----:B------:R-:W-:Y:S01]  /*1a40*/  @!P2 IMAD.IADD R27, R27, 0x1, -R2 ;  /* 0x000000011b1ba824 */ /* 0x000fe200078e0a02 */
[C---:B------:R-:W-:Y:S01]  /*1a50*/  ISETP.GT.U32.AND P2, PT, R2.reuse, R47, PT ;  /* 0x0000002f0200720c */ /* 0x040fe20003f44070 */
[----:B------:R-:W-:Y:S02]  /*1a60*/  IMAD.MOV R16, RZ, RZ, -R16 ;  /* 0x000000ffff107224 */ /* 0x000fe400078e0a10 */
[----:B------:R-:W-:Y:S02]  /*1a70*/  IMAD.MOV R18, RZ, RZ, -R18 ;  /* 0x000000ffff127224 */ /* 0x000fe400078e0a12 */
[C---:B------:R-:W-:Y:S02]  /*1a80*/  IMAD R55, R2.reuse, R16, R55 ;  /* 0x0000001002377224 */ /* 0x040fe400078e0237 */
[----:B------:R-:W-:Y:S02]  /*1a90*/  IMAD R51, R2, R18, R51 ;  /* 0x0000001202337224 */ /* 0x000fe400078e0233 */
[----:B------:R-:W-:-:S02]  /*1aa0*/  VIADD R20, R28, 0x2 ;  /* 0x000000021c147836 */ /* 0x000fc40000000000 */
[--C-:B------:R-:W-:Y:S01]  /*1ab0*/  @!P6 IMAD.IADD R49, R49, 0x1, -R2.reuse ;  /* 0x000000013131e824 */ /* 0x100fe200078e0a02 */
[C---:B------:R-:W-:Y:S01]  /*1ac0*/  ISETP.GT.U32.AND P6, PT, R2.reuse, R55, PT ;  /* 0x000000370200720c */ /* 0x040fe20003fc4070 */
[--C-:B------:R-:W-:Y:S01]  /*1ad0*/  @!P4 IMAD.IADD R45, R45, 0x1, -R2.reuse ;  /* 0x000000012d2dc824 */ /* 0x100fe200078e0a02 */
[C---:B------:R-:W-:Y:S01]  /*1ae0*/  ISETP.GT.U32.AND P4, PT, R2.reuse, R51, PT ;  /* 0x000000330200720c */ /* 0x040fe20003f84070 */
[----:B------:R-:W-:Y:S01]  /*1af0*/  @!P2 IMAD.IADD R47, R47, 0x1, -R2 ;  /* 0x000000012f2fa824 */ /* 0x000fe200078e0a02 */
[----:B------:R-:W-:Y:S01]  /*1b00*/  IABS R57, R20 ;  /* 0x0000001400397213 */ /* 0x000fe20000000000 */
[----:B------:R-:W-:Y:S01]  /*1b10*/  IMAD.MOV.U32 R43, RZ, RZ, R29 ;  /* 0x000000ffff2b7224 */ /* 0x000fe200078e001d */
[----:B------:R-:W-:Y:S01]  /*1b20*/  ISETP.GT.U32.AND P2, PT, R2, R53, PT ;  /* 0x000000350200720c */ /* 0x000fe20003f44070 */
[----:B------:R-:W-:Y:S01]  /*1b30*/  IMAD.SHL.U32 R29, R34, 0x8, RZ ;  /* 0x00000008221d7824 */ /* 0x000fe200078e00ff */
[----:B------:R-:W-:Y:S01]  /*1b40*/  ISETP.GT.U32.AND P5, PT, R2, R49, PT ;  /* 0x000000310200720c */ /* 0x000fe20003fa4070 */
[----:B------:R-:W-:-:S04]  /*1b50*/  IMAD.HI.U32 R16, R7, R57, RZ ;  /* 0x0000003907107227 */ /* 0x000fc800078e00ff */
[----:B------:R-:W-:Y:S02]  /*1b60*/  IMAD.MOV R18, RZ, RZ, -R16 ;  /* 0x000000ffff127224 */ /* 0x000fe400078e0a10 */
[--C-:B------:R-:W-:Y:S02]  /*1b70*/  @!P6 IMAD.IADD R55, R55, 0x1, -R2.reuse ;  /* 0x000000013737e824 */ /* 0x100fe400078e0a02 */
[----:B------:R-:W-:Y:S01]  /*1b80*/  @!P4 IMAD.IADD R51, R51, 0x1, -R2 ;  /* 0x000000013333c824 */ /* 0x000fe200078e0a02 */
[----:B------:R-:W-:Y:S01]  /*1b90*/  ISETP.GE.AND P4, PT, R24, RZ, PT ;  /* 0x000000ff1800720c */ /* 0x000fe20003f86270 */
[C---:B------:R-:W-:Y:S01]  /*1ba0*/  IMAD R57, R2.reuse, R18, R57 ;  /* 0x0000001202397224 */ /* 0x040fe200078e0239 */
[----:B------:R-:W-:Y:S01]  /*1bb0*/  ISETP.GT.U32.AND P6, PT, R2, R55, PT ;  /* 0x000000370200720c */ /* 0x000fe20003fc4070 */
[----:B------:R-:W-:Y:S01]  /*1bc0*/  IMAD.HI.U32 R16, R7, R59, RZ ;  /* 0x0000003b07107227 */ /* 0x000fe200078e00ff */
[----:B------:R-:W-:-:S03]  /*1bd0*/  LOP3.LUT R24, R70, 0x70, RZ, 0xfc, !PT ;  /* 0x0000007046187812 */ /* 0x000fc600078efcff */
[----:B------:R-:W-:Y:S01]  /*1be0*/  @!P2 IMAD.IADD R53, R53, 0x1, -R2 ;  /* 0x000000013535a824 */ /* 0x000fe200078e0a02 */
[----:B------:R-:W-:Y:S01]  /*1bf0*/  ISETP.GE.AND P2, PT, R22, RZ, PT ;  /* 0x000000ff1600720c */ /* 0x000fe20003f46270 */
[----:B------:R-:W-:Y:S01]  /*1c00*/  IMAD.HI.U32 R18, R7, R61, RZ ;  /* 0x0000003d07127227 */ /* 0x000fe200078e00ff */
[----:B------:R-:W-:-:S03]  /*1c10*/  LOP3.LUT R22, R70, 0x68, RZ, 0xfc, !PT ;  /* 0x0000006846167812 */ /* 0x000fc600078efcff */
[----:B------:R-:W-:Y:S01]  /*1c20*/  IMAD.MOV.U32 R7, RZ, RZ, R27 ;  /* 0x000000ffff077224 */ /* 0x000fe200078e001b */
[----:B------:R-:W-:Y:S01]  /*1c30*/  LOP3.LUT R27, R29, 0x30, RZ, 0xc0, !PT ;  /* 0x000000301d1b7812 */ /* 0x000fe200078ec0ff */
[----:B------:R-:W-:Y:S02]  /*1c40*/  IMAD.MOV R16, RZ, RZ, -R16 ;  /* 0x000000ffff107224 */ /* 0x000fe400078e0a10 */
[----:B------:R-:W-:Y:S01]  /*1c50*/  @!P0 IMAD.MOV R43, RZ, RZ, -R43 ;  /* 0x000000ffff2b8224 */ /* 0x000fe200078e0a2b */
[C---:B------:R-:W-:Y:S01]  /*1c60*/  ISETP.GT.U32.AND P0, PT, R2.reuse, R53, PT ;  /* 0x000000350200720c */ /* 0x040fe20003f04070 */
[----:B------:R-:W-:Y:S01]  /*1c70*/  @!P3 IMAD.MOV R7, RZ, RZ, -R7 ;  /* 0x000000ffff07b224 */ /* 0x000fe200078e0a07 */
[C---:B------:R-:W-:Y:S01]  /*1c80*/  ISETP.GT.U32.AND P3, PT, R2.reuse, R51, PT ;  /* 0x000000330200720c */ /* 0x040fe20003f64070 */
[----:B------:R-:W-:Y:S01]  /*1c90*/  IMAD R59, R2, R16, R59 ;  /* 0x00000010023b7224 */ /* 0x000fe200078e023b */
[----:B------:R-:W-:Y:S01]  /*1ca0*/  LOP3.LUT R16, R34, 0x7, RZ, 0xc0, !PT ;  /* 0x0000000722107812 */ /* 0x000fe200078ec0ff */
[----:B------:R-:W-:-:S02]  /*1cb0*/  IMAD.MOV R18, RZ, RZ, -R18 ;  /* 0x000000ffff127224 */ /* 0x000fc400078e0a12 */
[----:B------:R-:W-:Y:S01]  /*1cc0*/  @!P4 IMAD.MOV R45, RZ, RZ, -R45 ;  /* 0x000000ffff2dc224 */ /* 0x000fe200078e0a2d */
[C---:B------:R-:W-:Y:S01]  /*1cd0*/  ISETP.GT.U32.AND P4, PT, R2.reuse, R57, PT ;  /* 0x000000390200720c */ /* 0x040fe20003f84070 */
[--C-:B------:R-:W-:Y:S01]  /*1ce0*/  @!P5 IMAD.IADD R49, R49, 0x1, -R2.reuse ;  /* 0x000000013131d824 */ /* 0x100fe200078e0a02 */
[C---:B------:R-:W-:Y:S01]  /*1cf0*/  ISETP.GT.U32.AND P5, PT, R2.reuse, R59, PT ;  /* 0x0000003b0200720c */ /* 0x040fe20003fa4070 */
[----:B------:R-:W-:Y:S02]  /*1d00*/  IMAD R61, R2, R18, R61 ;  /* 0x00000012023d7224 */ /* 0x000fe400078e023d */
[--C-:B------:R-:W-:Y:S01]  /*1d10*/  @!P6 IMAD.IADD R55, R55, 0x1, -R2.reuse ;  /* 0x000000013737e824 */ /* 0x100fe200078e0a02 */
[----:B------:R-:W-:Y:S01]  /*1d20*/  ISETP.GE.AND P6, PT, R32, RZ, PT ;  /* 0x000000ff2000720c */ /* 0x000fe20003fc6270 */
[----:B------:R-:W-:Y:S02]  /*1d30*/  IMAD.SHL.U32 R32, R34, 0x2, RZ ;  /* 0x0000000222207824 */ /* 0x000fe400078e00ff */
[----:B------:R-:W-:Y:S01]  /*1d40*/  @!P1 IMAD.MOV R39, RZ, RZ, -R39 ;  /* 0x000000ffff279224 */ /* 0x000fe200078e0a27 */
[C---:B------:R-:W-:Y:S01]  /*1d50*/  ISETP.GT.U32.AND P1, PT, R2.reuse, R47, PT ;  /* 0x0000002f0200720c */ /* 0x040fe20003f24070 */
[--C-:B------:R-:W-:Y:S01]  /*1d60*/  @!P0 IMAD.IADD R53, R53, 0x1, -R2.reuse ;  /* 0x0000000135358824 */ /* 0x100fe200078e0a02 */
[----:B------:R-:W-:Y:S01]  /*1d70*/  ISETP.GT.U32.AND P0, PT, R2, R61, PT ;  /* 0x0000003d0200720c */ /* 0x000fe20003f04070 */
[--C-:B------:R-:W-:Y:S01]  /*1d80*/  @!P3 IMAD.IADD R51, R51, 0x1, -R2.reuse ;  /* 0x000000013333b824 */ /* 0x100fe200078e0a02 */
[----:B------:R-:W-:Y:S01]  /*1d90*/  ISETP.GE.AND P3, PT, R30, RZ, PT ;  /* 0x000000ff1e00720c */ /* 0x000fe20003f66270 */
[----:B------:R-:W-:Y:S01]  /*1da0*/  IMAD R16, R16, 0x40, R27 ;  /* 0x0000004010107824 */ /* 0x000fe200078e021b */
[----:B------:R-:W-:Y:S01]  /*1db0*/  LOP3.LUT R30, R34, 0x40, RZ, 0xc0, !PT ;  /* 0x00000040221e7812 */ /* 0x000fe200078ec0ff */
[--C-:B------:R-:W-:Y:S01]  /*1dc0*/  @!P4 IMAD.IADD R57, R57, 0x1, -R2.reuse ;  /* 0x000000013939c824 */ /* 0x100fe200078e0a02 */
[----:B------:R-:W-:Y:S01]  /*1dd0*/  LOP3.LUT R63, R32, 0x10, RZ, 0xc0, !PT ;  /* 0x00000010203f7812 */ /* 0x000fe200078ec0ff */
[----:B------:R-:W-:-:S02]  /*1de0*/  @!P5 IMAD.IADD R59, R59, 0x1, -R2 ;  /* 0x000000013b3bd824 */ /* 0x000fc400078e0a02 */
[----:B------:R-:W-:Y:S01]  /*1df0*/  @!P6 IMAD.MOV R53, RZ, RZ, -R53 ;  /* 0x000000ffff35e224 */ /* 0x000fe200078e0a35 */
[----:B------:R-:W-:Y:S01]  /*1e00*/  LEA.HI R63, R30, R63, RZ, 0x1f ;  /* 0x0000003f1e3f7211 */ /* 0x000fe200078ff8ff */
[--C-:B------:R-:W-:Y:S01]  /*1e10*/  @!P1 IMAD.IADD R47, R47, 0x1, -R2.reuse ;  /* 0x000000012f2f9824 */ /* 0x100fe200078e0a02 */
[----:B------:R-:W-:Y:S01]  /*1e20*/  ISETP.GT.U32.AND P4, PT, R2, R57, PT ;  /* 0x000000390200720c */ /* 0x000fe20003f84070 */
[--C-:B------:R-:W-:Y:S01]  /*1e30*/  @!P0 IMAD.IADD R61, R61, 0x1, -R2.reuse ;  /* 0x000000013d3d8824 */ /* 0x100fe200078e0a02 */
[----:B------:R-:W-:Y:S01]  /*1e40*/  LOP3.LUT R27, R16, R63, RZ, 0x3c, !PT ;  /* 0x0000003f101b7212 */ /* 0x000fe200078e3cff */
[----:B------:R-:W-:Y:S01]  /*1e50*/  @!P2 IMAD.MOV R47, RZ, RZ, -R47 ;  /* 0x000000ffff2fa224 */ /* 0x000fe200078e0a2f */
[----:B------:R-:W-:Y:S01]  /*1e60*/  SHF.R.S32.HI R16, RZ, 0x1f, R75 ;  /* 0x0000001fff107819 */ /* 0x000fe2000001144b */
[----:B------:R-:W-:Y:S01]  /*1e70*/  @!P3 IMAD.MOV R51, RZ, RZ, -R51 ;  /* 0x000000ffff33b224 */ /* 0x000fe200078e0a33 */
[----:B------:R-:W-:Y:S01]  /*1e80*/  ISETP.GT.U32.AND P5, PT, R2, R59, PT ;  /* 0x0000003b0200720c */ /* 0x000fe20003fa4070 */
[----:B------:R-:W-:Y:S01]  /*1e90*/  IMAD.SHL.U32 R18, R34, 0x20, RZ ;  /* 0x0000002022127824 */ /* 0x000fe200078e00ff */
[----:B------:R-:W-:Y:S01]  /*1ea0*/  ISETP.GE.AND P1, PT, R26, RZ, PT ;  /* 0x000000ff1a00720c */ /* 0x000fe20003f26270 */
[----:B---3--:R-:W-:Y:S01]  /*1eb0*/  IMAD R0, R0, UR5, RZ ;  /* 0x0000000500007c24 */ /* 0x008fe2000f8e02ff */
[----:B------:R-:W-:Y:S01]  /*1ec0*/  LEA.HI R75, R16, R75, RZ, 0x7 ;  /* 0x0000004b104b7211 */ /* 0x000fe200078f38ff */
[----:B------:R-:W0:Y:S01]  /*1ed0*/  LDCU UR5, c[0x0][0x3a0] ;  /* 0x00007400ff0577ac */ /* 0x000e220008000800 */
[----:B------:R-:W1:Y:S01]  /*1ee0*/  LDC R16, c[0x0][0x3b0] ;  /* 0x0000ec00ff107b82 */ /* 0x000e620000000800 */
[----:B------:R-:W-:Y:S01]  /*1ef0*/  ISETP.GT.U32.AND P0, PT, R2, R61, PT ;  /* 0x0000003d0200720c */ /* 0x000fe20003f04070 */
[----:B------:R-:W-:Y:S01]  /*1f00*/  @!P4 IMAD.IADD R57, R57, 0x1, -R2 ;  /* 0x000000013939c824 */ /* 0x000fe200078e0a02 */
[----:B------:R-:W-:-:S02]  /*1f10*/  ISETP.GE.AND P2, PT, R36, RZ, PT ;  /* 0x000000ff2400720c */ /* 0x000fc40003f46270 */
[----:B------:R-:W-:Y:S02]  /*1f20*/  ISETP.GE.AND P4, PT, R20, RZ, PT ;  /* 0x000000ff1400720c */ /* 0x000fe40003f86270 */
[--C-:B------:R-:W-:Y:S01]  /*1f30*/  @!P5 IMAD.IADD R59, R59, 0x1, -R2.reuse ;  /* 0x000000013b3bd824 */ /* 0x100fe200078e0a02 */
[----:B------:R-:W-:Y:S01]  /*1f40*/  ISETP.GE.AND P5, PT, R38, RZ, PT ;  /* 0x000000ff2600720c */ /* 0x000fe20003fa6270 */
[----:B------:R-:W-:Y:S01]  /*1f50*/  @!P1 IMAD.MOV R49, RZ, RZ, -R49 ;  /* 0x000000ffff319224 */ /* 0x000fe200078e0a31 */
[----:B------:R-:W-:Y:S02]  /*1f60*/  ISETP.GE.AND P1, PT, R28, RZ, PT ;  /* 0x000000ff1c00720c */ /* 0x000fe40003f26270 */
[----:B------:R-:W-:Y:S02]  /*1f70*/  LOP3.LUT R18, R18, 0x200, RZ, 0xc0, !PT ;  /* 0x0000020012127812 */ /* 0x000fe400078ec0ff */
[----:B------:R-:W-:Y:S01]  /*1f80*/  @!P0 IMAD.IADD R61, R61, 0x1, -R2 ;  /* 0x000000013d3d8824 */ /* 0x000fe200078e0a02 */
[----:B------:R-:W-:Y:S01]  /*1f90*/  ISETP.NE.AND P0, PT, R17, RZ, PT ;  /* 0x000000ff1100720c */ /* 0x000fe20003f05270 */
[----:B------:R-:W-:Y:S01]  /*1fa0*/  @!P2 IMAD.MOV R55, RZ, RZ, -R55 ;  /* 0x000000ffff37a224 */ /* 0x000fe200078e0a37 */
[----:B------:R-:W-:Y:S01]  /*1fb0*/  LOP3.LUT R2, RZ, R17, RZ, 0x33, !PT ;  /* 0x00000011ff027212 */ /* 0x000fe200078e33ff */
[----:B------:R-:W-:Y:S01]  /*1fc0*/  @!P4 IMAD.MOV R57, RZ, RZ, -R57 ;  /* 0x000000ffff39c224 */ /* 0x000fe200078e0a39 */
[----:B------:R-:W-:-:S02]  /*1fd0*/  IADD3 R27, PT, PT, R27, UR4, R18 ;  /* 0x000000041b1b7c10 */ /* 0x000fc4000fffe012 */
[C---:B------:R-:W-:Y:S01]  /*1fe0*/  SEL R8, R2.reuse, R8, !P0 ;  /* 0x0000000802087207 */ /* 0x040fe20004000000 */
[----:B------:R-:W-:Y:S01]  /*1ff0*/  @!P5 IMAD.MOV R59, RZ, RZ, -R59 ;  /* 0x000000ffff3bd224 */ /* 0x000fe200078e0a3b */
[C---:B------:R-:W-:Y:S01]  /*2000*/  SEL R15, R2.reuse, R15, !P0 ;  /* 0x0000000f020f7207 */ /* 0x040fe20004000000 */
[----:B------:R-:W-:Y:S01]  /*2010*/  @!P1 IMAD.MOV R61, RZ, RZ, -R61 ;  /* 0x000000ffff3d9224 */ /* 0x000fe200078e0a3d */
[----:B------:R-:W-:Y:S01]  /*2020*/  SEL R3, R2, R3, !P0 ;  /* 0x0000000302037207 */ /* 0x000fe20004000000 */
[----:B-1----:R-:W-:Y:S01]  /*2030*/  IMAD R8, R8, R16, RZ ;  /* 0x0000001008087224 */ /* 0x002fe200078e02ff */
[C---:B------:R-:W-:Y:S01]  /*2040*/  SEL R4, R2.reuse, R4, !P0 ;  /* 0x0000000402047207 */ /* 0x040fe20004000000 */
[-C--:B------:R-:W-:Y:S01]  /*2050*/  IMAD R15, R15, R16.reuse, RZ ;  /* 0x000000100f0f7224 */ /* 0x080fe200078e02ff */
[C---:B------:R-:W-:Y:S01]  /*2060*/  SEL R5, R2.reuse, R5, !P0 ;  /* 0x0000000502057207 */ /* 0x040fe20004000000 */
[----:B------:R-:W-:Y:S01]  /*2070*/  IMAD R108, R3, R16, RZ ;  /* 0x00000010036c7224 */ /* 0x000fe200078e02ff */
[----:B------:R-:W-:Y:S01]  /*2080*/  SEL R6, R2, R6, !P0 ;  /* 0x0000000602067207 */ /* 0x000fe20004000000 */
        /* <DEDUP_REMOVED lines=14> */
[-C--:B------:R-:W-:Y:S01]  /*2170*/  IMAD R13, R13, R16.reuse, RZ ;  /* 0x000000100d0d7224 */ /* 0x080fe200078e02ff */
[----:B------:R-:W-:Y:S01]  /*2180*/  SEL R21, R2, R21, !P0 ;  /* 0x0000001502157207 */ /* 0x000fe20004000000 */
[-C--:B------:R-:W-:Y:S01]  /*2190*/  IMAD R14, R14, R16.reuse, RZ ;  /* 0x000000100e0e7224 */ /* 0x080fe200078e02ff */
[C---:B------:R-:W-:Y:S01]  /*21a0*/  SEL R23, R2.reuse, R23, !P0 ;  /* 0x0000001702177207 */ /* 0x040fe20004000000 */
        /* <DEDUP_REMOVED lines=33> */
[----:B------:R-:W-:Y:S01]  /*23c0*/  SEL R2, R2, R61, !P0 ;  /* 0x0000003d02027207 */ /* 0x000fe20004000000 */
[----:B------:R-:W-:Y:S01]  /*23d0*/  IMAD R57, R57, R16, RZ ;  /* 0x0000001039397224 */ /* 0x000fe200078e02ff */
[----:B------:R-:W-:Y:S01]  /*23e0*/  LEA R123, P1, R8, R78, 0x1 ;  /* 0x0000004e087b7211 */ /* 0x000fe200078208ff */
[----:B------:R-:W-:Y:S01]  /*23f0*/  IMAD R59, R59, R16, RZ ;  /* 0x000000103b3b7224 */ /* 0x000fe200078e02ff */
[----:B------:R-:W-:Y:S01]  /*2400*/  LEA R109, P5, R108, R78, 0x1 ;  /* 0x0000004e6c6d7211 */ /* 0x000fe200078a08ff */
[----:B------:R-:W-:Y:S01]  /*2410*/  IMAD R16, R2, R16, RZ ;  /* 0x0000001002107224 */ /* 0x000fe200078e02ff */
[----:B------:R-:W-:Y:S01]  /*2420*/  LEA.HI.X.SX32 R122, R8, R79, 0x1, P1 ;  /* 0x0000004f087a7211 */ /* 0x000fe200008f0eff */
[----:B------:R-:W1:Y:S01]  /*2430*/  LDC.64 R2, c[0x0][0x380] ;  /* 0x0000e000ff027b82 */ /* 0x000e620000000a00 */
[----:B------:R-:W-:-:S02]  /*2440*/  LEA R136, P1, R15, R78, 0x1 ;  /* 0x0000004e0f887211 */ /* 0x000fc400078208ff */
[-C--:B------:R-:W-:Y:S02]  /*2450*/  LEA R115, P4, R4, R78.reuse, 0x1 ;  /* 0x0000004e04737211 */ /* 0x080fe400078808ff */
[-C--:B------:R-:W-:Y:S02]  /*2460*/  LEA R113, P3, R5, R78.reuse, 0x1 ;  /* 0x0000004e05717211 */ /* 0x080fe400078608ff */
[-C--:B------:R-:W-:Y:S02]  /*2470*/  LEA R125, P2, R6, R78.reuse, 0x1 ;  /* 0x0000004e067d7211 */ /* 0x080fe400078408ff */
[-C--:B------:R-:W-:Y:S02]  /*2480*/  LEA.HI.X.SX32 R77, R15, R79.reuse, 0x1, P1 ;  /* 0x0000004f0f4d7211 */ /* 0x080fe400008f0eff */
[----:B------:R-:W-:Y:S02]  /*2490*/  LEA R107, P1, R37, R78, 0x1 ;  /* 0x0000004e256b7211 */ /* 0x000fe400078208ff */
[----:B------:R-:W-:-:S02]  /*24a0*/  LEA.HI.X.SX32 R108, R108, R79, 0x1, P5 ;  /* 0x0000004f6c6c7211 */ /* 0x000fc400028f0eff */
[-C--:B------:R-:W-:Y:S02]  /*24b0*/  LEA.HI.X.SX32 R114, R4, R79.reuse, 0x1, P4 ;  /* 0x0000004f04727211 */ /* 0x080fe400020f0eff */
[----:B------:R-:W-:Y:S02]  /*24c0*/  LEA.HI.X.SX32 R112, R5, R79, 0x1, P3 ;  /* 0x0000004f05707211 */ /* 0x000fe400018f0eff */
[-C--:B------:R-:W-:Y:S02]  /*24d0*/  LEA R121, P0, R9, R78.reuse, 0x1 ;  /* 0x0000004e09797211 */ /* 0x080fe400078008ff */
[-C--:B------:R-:W-:Y:S02]  /*24e0*/  LEA R119, P6, R10, R78.reuse, 0x1 ;  /* 0x0000004e0a777211 */ /* 0x080fe400078c08ff */
[-C--:B------:R-:W-:Y:S02]  /*24f0*/  LEA R131, P5, R11, R78.reuse, 0x1 ;  /* 0x0000004e0b837211 */ /* 0x080fe400078a08ff */
[----:B------:R-:W-:-:S02]  /*2500*/  LEA R129, P4, R12, R78, 0x1 ;  /* 0x0000004e0c817211 */ /* 0x000fc400078808ff */
[-C--:B------:R-:W-:Y:S02]  /*2510*/  LEA R135, P3, R13, R78.reuse, 0x1 ;  /* 0x0000004e0d877211 */ /* 0x080fe400078608ff */
[-C--:B------:R-:W-:Y:S02]  /*2520*/  LEA.HI.X.SX32 R124, R6, R79.reuse, 0x1, P2 ;  /* 0x0000004f067c7211 */ /* 0x080fe400010f0eff */
[----:B------:R-:W-:Y:S02]  /*2530*/  LEA R138, P2, R14, R78, 0x1 ;  /* 0x0000004e0e8a7211 */ /* 0x000fe400078408ff */
[-C--:B------:R-:W-:Y:S02]  /*2540*/  LEA.HI.X.SX32 R106, R37, R79.reuse, 0x1, P1 ;  /* 0x0000004f256a7211 */ /* 0x080fe400008f0eff */
[----:B------:R-:W2:Y:S01]  /*2550*/  LDC R37, c[0x0][0x3a8] ;  /* 0x0000ea00ff257b82 */ /* 0x000ea20000000800 */
[-C--:B------:R-:W-:Y:S02]  /*2560*/  LEA.HI.X.SX32 R120, R9, R79.reuse, 0x1, P0 ;  /* 0x0000004f09787211 */ /* 0x080fe400000f0eff */
[----:B------:R-:W-:-:S02]  /*2570*/  LEA.HI.X.SX32 R118, R10, R79, 0x1, P6 ;  /* 0x0000004f0a767211 */ /* 0x000fc400030f0eff */
[-C--:B------:R-:W-:Y:S02]  /*2580*/  LEA.HI.X.SX32 R130, R11, R79.reuse, 0x1, P5 ;  /* 0x0000004f0b827211 */ /* 0x080fe400028f0eff */
[-C--:B------:R-:W-:Y:S02]  /*2590*/  LEA.HI.X.SX32 R128, R12, R79.reuse, 0x1, P4 ;  /* 0x0000004f0c807211 */ /* 0x080fe400020f0eff */
[----:B------:R-:W-:Y:S02]  /*25a0*/  LEA.HI.X.SX32 R134, R13, R79, 0x1, P3 ;  /* 0x0000004f0d867211 */ /* 0x000fe400018f0eff */
[-C--:B------:R-:W-:Y:S02]  /*25b0*/  LEA R139, P0, R19, R78.reuse, 0x1 ;  /* 0x0000004e138b7211 */ /* 0x080fe400078008ff */
[-C--:B------:R-:W-:Y:S02]  /*25c0*/  LEA R142, P6, R21, R78.reuse, 0x1 ;  /* 0x0000004e158e7211 */ /* 0x080fe400078c08ff */
[----:B------:R-:W-:-:S02]  /*25d0*/  LEA R132, P5, R23, R78, 0x1 ;  /* 0x0000004e17847211 */ /* 0x000fc400078a08ff */
[-C--:B------:R-:W-:Y:S02]  /*25e0*/  LEA R127, P4, R25, R78.reuse, 0x1 ;  /* 0x0000004e197f7211 */ /* 0x080fe400078808ff */
[-C--:B------:R-:W-:Y:S02]  /*25f0*/  LEA R117, P3, R31, R78.reuse, 0x1 ;  /* 0x0000004e1f757211 */ /* 0x080fe400078608ff */
[----:B------:R-:W-:Y:S02]  /*2600*/  LEA.HI.X.SX32 R137, R14, R79, 0x1, P2 ;  /* 0x0000004f0e897211 */ /* 0x000fe400010f0eff */
[-C--:B------:R-:W-:Y:S01]  /*2610*/  LEA R111, P2, R35, R78.reuse, 0x1 ;  /* 0x0000004e236f7211 */ /* 0x080fe200078408ff */
[----:B--2---:R-:W-:Y:S01]  /*2620*/  IMAD R71, R71, R37, RZ ;  /* 0x0000002547477224 */ /* 0x004fe200078e02ff */
[----:B------:R-:W-:Y:S01]  /*2630*/  LEA.HI.X.SX32 R140, R19, R79, 0x1, P0 ;  /* 0x0000004f138c7211 */ /* 0x000fe200000f0eff */
[----:B------:R-:W-:Y:S01]  /*2640*/  IMAD R24, R24, R37, RZ ;  /* 0x0000002518187224 */ /* 0x000fe200078e02ff */
[----:B------:R-:W-:Y:S01]  /*2650*/  LEA.HI.X.SX32 R143, R21, R79, 0x1, P6 ;  /* 0x0000004f158f7211 */ /* 0x000fe200030f0eff */
[----:B------:R-:W-:Y:S01]  /*2660*/  IMAD R22, R22, R37, RZ ;  /* 0x0000002516167224 */ /* 0x000fe200078e02ff */
[----:B------:R-:W-:Y:S01]  /*2670*/  LEA.HI.X.SX32 R133, R23, R79, 0x1, P5 ;  /* 0x0000004f17857211 */ /* 0x000fe200028f0eff */
[----:B------:R-:W-:Y:S01]  /*2680*/  IMAD R74, R74, R37, RZ ;  /* 0x000000254a4a7224 */ /* 0x000fe200078e02ff */
[----:B------:R-:W-:Y:S01]  /*2690*/  LEA.HI.X.SX32 R126, R25, R79, 0x1, P4 ;  /* 0x0000004f197e7211 */ /* 0x000fe200020f0eff */
[----:B------:R-:W-:Y:S01]  /*26a0*/  IMAD R73, R73, R37, RZ ;  /* 0x0000002549497224 */ /* 0x000fe200078e02ff */
[----:B------:R-:W-:Y:S01]  /*26b0*/  LEA.HI.X.SX32 R116, R31, R79, 0x1, P3 ;  /* 0x0000004f1f747211 */ /* 0x000fe200018f0eff */
[----:B------:R-:W-:Y:S01]  /*26c0*/  IMAD.SHL.U32 R31, R34, 0x40, RZ ;  /* 0x00000040221f7824 */ /* 0x000fe200078e00ff */
[-C--:B------:R-:W-:Y:S01]  /*26d0*/  LEA R105, P0, R39, R78.reuse, 0x1 ;  /* 0x0000004e27697211 */ /* 0x080fe200078008ff */
[----:B------:R-:W-:Y:S01]  /*26e0*/  IMAD R72, R72, R37, RZ ;  /* 0x0000002548487224 */ /* 0x000fe200078e02ff */
[-C--:B------:R-:W-:Y:S01]  /*26f0*/  LEA R103, P6, R41, R78.reuse, 0x1 ;  /* 0x0000004e29677211 */ /* 0x080fe200078c08ff */
[----:B------:R-:W-:Y:S01]  /*2700*/  IMAD.SHL.U32 R68, R37, 0x80, RZ ;  /* 0x0000008025447824 */ /* 0x000fe200078e00ff */
[----:B------:R-:W-:-:S02]  /*2710*/  LEA R101, P5, R7, R78, 0x1 ;  /* 0x0000004e07657211 */ /* 0x000fc400078a08ff */
[-C--:B------:R-:W-:Y:S02]  /*2720*/  LEA R99, P4, R43, R78.reuse, 0x1 ;  /* 0x0000004e2b637211 */ /* 0x080fe400078808ff */
[-C--:B------:R-:W-:Y:S02]  /*2730*/  LEA R95, P3, R45, R78.reuse, 0x1 ;  /* 0x0000004e2d5f7211 */ /* 0x080fe400078608ff */
[-C--:B------:R-:W-:Y:S02]  /*2740*/  LEA.HI.X.SX32 R110, R35, R79.reuse, 0x1, P2 ;  /* 0x0000004f236e7211 */ /* 0x080fe400010f0eff */
[-C--:B------:R-:W-:Y:S02]  /*2750*/  LEA R93, P2, R47, R78.reuse, 0x1 ;  /* 0x0000004e2f5d7211 */ /* 0x080fe400078408ff */
[----:B------:R-:W-:Y:S02]  /*2760*/  LEA R91, P1, R49, R78, 0x1 ;  /* 0x0000004e315b7211 */ /* 0x000fe400078208ff */
[----:B------:R-:W-:-:S02]  /*2770*/  LEA.HI.X.SX32 R104, R39, R79, 0x1, P0 ;  /* 0x0000004f27687211 */ /* 0x000fc400000f0eff */
[-C--:B------:R-:W-:Y:S02]  /*2780*/  LEA.HI.X.SX32 R102, R41, R79.reuse, 0x1, P6 ;  /* 0x0000004f29667211 */ /* 0x080fe400030f0eff */
[-C--:B------:R-:W-:Y:S02]  /*2790*/  LEA.HI.X.SX32 R100, R7, R79.reuse, 0x1, P5 ;  /* 0x0000004f07647211 */ /* 0x080fe400028f0eff */
[-C--:B------:R-:W-:Y:S02]  /*27a0*/  LEA.HI.X.SX32 R98, R43, R79.reuse, 0x1, P4 ;  /* 0x0000004f2b627211 */ /* 0x080fe400020f0eff */
[----:B------:R-:W-:Y:S02]  /*27b0*/  LEA.HI.X.SX32 R94, R45, R79, 0x1, P3 ;  /* 0x0000004f2d5e7211 */ /* 0x000fe400018f0eff */
[----:B------:R-:W-:Y:S02]  /*27c0*/  CS2R R44, SRZ ;  /* 0x00000000002c7805 */ /* 0x000fe4000001ff00 */
[----:B------:R-:W-:-:S02]  /*27d0*/  LEA R89, P0, R51, R78, 0x1 ;  /* 0x0000004e33597211 */ /* 0x000fc400078008ff */
[-C--:B------:R-:W-:Y:S02]  /*27e0*/  LEA R86, P6, R53, R78.reuse, 0x1 ;  /* 0x0000004e35567211 */ /* 0x080fe400078c08ff */
[-C--:B------:R-:W-:Y:S02]  /*27f0*/  LEA R84, P5, R55, R78.reuse, 0x1 ;  /* 0x0000004e37547211 */ /* 0x080fe400078a08ff */
[-C--:B------:R-:W-:Y:S02]  /*2800*/  LEA R83, P4, R57, R78.reuse, 0x1 ;  /* 0x0000004e39537211 */ /* 0x080fe400078808ff */
[----:B------:R-:W-:Y:S02]  /*2810*/  LEA R80, P3, R59, R78, 0x1 ;  /* 0x0000004e3b507211 */ /* 0x000fe400078608ff */
[----:B------:R-:W-:Y:S02]  /*2820*/  LEA.HI.X.SX32 R92, R47, R79, 0x1, P2 ;  /* 0x0000004f2f5c7211 */ /* 0x000fe400010f0eff */
[----:B------:R-:W-:-:S02]  /*2830*/  CS2R R46, SRZ ;  /* 0x00000000002e7805 */ /* 0x000fc4000001ff00 */
[-C--:B------:R-:W-:Y:S02]  /*2840*/  LEA.HI.X.SX32 R90, R49, R79.reuse, 0x1, P1 ;  /* 0x0000004f315a7211 */ /* 0x080fe400008f0eff */
[----:B------:R-:W-:Y:S02]  /*2850*/  LEA R78, P2, R16, R78, 0x1 ;  /* 0x0000004e104e7211 */ /* 0x000fe400078408ff */
[----:B-1----:R-:W-:Y:S02]  /*2860*/  LEA R96, P1, R0, R2, 0x1 ;  /* 0x0000000200607211 */ /* 0x002fe400078208ff */
[-C--:B------:R-:W-:Y:S02]  /*2870*/  LEA.HI.X.SX32 R88, R51, R79.reuse, 0x1, P0 ;  /* 0x0000004f33587211 */ /* 0x080fe400000f0eff */
[-C--:B------:R-:W-:Y:S02]  /*2880*/  LEA.HI.X.SX32 R87, R53, R79.reuse, 0x1, P6 ;  /* 0x0000004f35577211 */ /* 0x080fe400030f0eff */
[----:B------:R-:W-:-:S02]  /*2890*/  LEA.HI.X.SX32 R85, R55, R79, 0x1, P5 ;  /* 0x0000004f37557211 */ /* 0x000fc400028f0eff */
[-C--:B------:R-:W-:Y:S02]  /*28a0*/  LEA.HI.X.SX32 R82, R57, R79.reuse, 0x1, P4 ;  /* 0x0000004f39527211 */ /* 0x080fe400020f0eff */
[-C--:B------:R-:W-:Y:S02]  /*28b0*/  LEA.HI.X.SX32 R81, R59, R79.reuse, 0x1, P3 ;  /* 0x0000004f3b517211 */ /* 0x080fe400018f0eff */
[----:B------:R-:W-:Y:S02]  /*28c0*/  LEA.HI.X.SX32 R79, R16, R79, 0x1, P2 ;  /* 0x0000004f104f7211 */ /* 0x000fe400010f0eff */
[----:B------:R-:W-:Y:S02]  /*28d0*/  LEA.HI.X.SX32 R97, R0, R3, 0x1, P1 ;  /* 0x0000000300617211 */ /* 0x000fe400008f0eff */
[C---:B------:R-:W-:Y:S02]  /*28e0*/  LOP3.LUT R26, R70.reuse, 0x78, RZ, 0xfc, !PT ;  /* 0x00000078461a7812 */ /* 0x040fe400078efcff */
[----:B------:R-:W-:-:S02]  /*28f0*/  LOP3.LUT R25, R70, 0x74, RZ, 0xfc, !PT ;  /* 0x0000007446197812 */ /* 0x000fc400078efcff */
[----:B------:R-:W-:Y:S01]  /*2900*/  LOP3.LUT R23, R70, 0x6c, RZ, 0xfc, !PT ;  /* 0x0000006c46177812 */ /* 0x000fe200078efcff */
[-C--:B------:R-:W-:Y:S01]  /*2910*/  IMAD R26, R26, R37.reuse, RZ ;  /* 0x000000251a1a7224 */ /* 0x080fe200078e02ff */
[C---:B------:R-:W-:Y:S01]  /*2920*/  LOP3.LUT R21, R70.reuse, 0x64, RZ, 0xfc, !PT ;  /* 0x0000006446157812 */ /* 0x040fe200078efcff */
[-C--:B------:R-:W-:Y:S01]  /*2930*/  IMAD R25, R25, R37.reuse, RZ ;  /* 0x0000002519197224 */ /* 0x080fe200078e02ff */
[C---:B------:R-:W-:Y:S01]  /*2940*/  LOP3.LUT R20, R70.reuse, 0x60, RZ, 0xfc, !PT ;  /* 0x0000006046147812 */ /* 0x040fe200078efcff */
[-C--:B------:R-:W-:Y:S01]  /*2950*/  IMAD R23, R23, R37.reuse, RZ ;  /* 0x0000002517177224 */ /* 0x080fe200078e02ff */
[C---:B------:R-:W-:Y:S01]  /*2960*/  LOP3.LUT R19, R70.reuse, 0x58, RZ, 0xfc, !PT ;  /* 0x0000005846137812 */ /* 0x040fe200078efcff */
[-C--:B------:R-:W-:Y:S01]  /*2970*/  IMAD R21, R21, R37.reuse, RZ ;  /* 0x0000002515157224 */ /* 0x080fe200078e02ff */
[----:B------:R-:W-:Y:S01]  /*2980*/  LOP3.LUT R18, R70, 0x54, RZ, 0xfc, !PT ;  /* 0x0000005446127812 */ /* 0x000fe200078efcff */
        /* <DEDUP_REMOVED lines=37> */
[----:B------:R-:W-:Y:S01]  /*2be0*/  SHF.R.S32.HI R75, RZ, 0x7, R75 ;  /* 0x00000007ff4b7819 */ /* 0x000fe2000001144b */
[----:B------:R-:W-:-:S02]  /*2bf0*/  IMAD R0, R0, R37, RZ ;  /* 0x0000002500007224 */ /* 0x000fc400078e02ff */
[-C--:B------:R-:W-:Y:S02]  /*2c00*/  IMAD R70, R70, R37.reuse, RZ ;  /* 0x0000002546467224 */ /* 0x080fe400078e02ff */
[----:B0-----:R-:W-:-:S07]  /*2c10*/  IMAD R35, R35, R37, RZ ;  /* 0x0000002523237224 */ /* 0x001fce00078e02ff */
.L_x_1:
[----:B------:R-:W-:Y:S01]  /*2c20*/  SHF.R.U32.HI R36, RZ, 0x5, R34 ;  /* 0x00000005ff247819 */ /* 0x000fe20000011622 */
[----:B------:R-:W-:Y:S01]  /*2c30*/  IMAD.WIDE R38, R70, 0x2, R96 ;  /* 0x0000000246267825 */ /* 0x000fe200078e0260 */
[----:B------:R-:W-:Y:S02]  /*2c40*/  PRMT R37, RZ, 0x7610, R37 ;  /* 0x00007610ff257816 */ /* 0x000fe40000000025 */
[----:B------:R-:W-:-:S04]  /*2c50*/  SGXT.U32 R36, R36, 0x2 ;  /* 0x000000022424781a */ /* 0x000fc80000000000 */
[C---:B------:R-:W-:Y:S02]  /*2c60*/  ISETP.GE.AND P0, PT, R36.reuse, UR5, PT ;  /* 0x0000000524007c0c */ /* 0x040fe4000bf06270 */
[C---:B------:R-:W-:Y:S02]  /*2c70*/  LOP3.LUT R40, R36.reuse, 0x8, RZ, 0xfc, !PT ;  /* 0x0000000824287812 */ /* 0x040fe400078efcff */
[----:B------:R-:W-:Y:S02]  /*2c80*/  LOP3.LUT R42, R36, 0x10, RZ, 0xfc, !PT ;  /* 0x00000010242a7812 */ /* 0x000fe400078efcff */
[----:B------:R-:W-:Y:S01]  /*2c90*/  ISETP.GE.AND P1, PT, R40, UR5, PT ;  /* 0x0000000528007c0c */ /* 0x000fe2000bf26270 */
[----:B------:R-:W-:-:S06]  /*2ca0*/  IMAD.WIDE R40, R0, 0x2, R96 ;  /* 0x0000000200287825 */ /* 0x000fcc00078e0260 */
[----:B------:R0:W2:Y:S01]  /*2cb0*/  @!P0 LDG.E.U16 R37, desc[UR6][R38.64] ;  /* 0x0000000626258981 */ /* 0x0000a2000c1e1500 */
[----:B------:R-:W-:Y:S02]  /*2cc0*/  ISETP.GE.AND P0, PT, R42, UR5, PT ;  /* 0x000000052a007c0c */ /* 0x000fe4000bf06270 */
[----:B------:R-:W-:Y:S02]  /*2cd0*/  LOP3.LUT R42, R36, 0x18, RZ, 0xfc, !PT ;  /* 0x00000018242a7812 */ /* 0x000fe400078efcff */
[----:B0-----:R-:W-:Y:S02]  /*2ce0*/  PRMT R38, RZ, 0x7610, R38 ;  /* 0x00007610ff267816 */ /* 0x001fe40000000026 */
[----:B------:R-:W-:-:S04]  /*2cf0*/  PRMT R146, RZ, 0x7610, R146 ;  /* 0x00007610ff927816 */ /* 0x000fc80000000092 */
[----:B------:R0:W3:Y:S01]  /*2d00*/  @!P1 LDG.E.U16 R38, desc[UR6][R40.64] ;  /* 0x0000000628269981 */ /* 0x0000e2000c1e1500 */
[----:B------:R-:W-:Y:S02]  /*2d10*/  ISETP.GE.AND P1, PT, R42, UR5, PT ;  /* 0x000000052a007c0c */ /* 0x000fe4000bf26270 */
[----:B------:R-:W-:Y:S01]  /*2d20*/  LOP3.LUT R39, R36, 0x20, RZ, 0xfc, !PT ;  /* 0x0000002024277812 */ /* 0x000fe200078efcff */
[----:B0-----:R-:W-:Y:S01]  /*2d30*/  IMAD.WIDE R40, R3, 0x2, R96 ;  /* 0x0000000203287825 */ /* 0x001fe200078e0260 */
[----:B------:R-:W-:-:S04]  /*2d40*/  PRMT R43, RZ, 0x7610, R43 ;  /* 0x00007610ff2b7816 */ /* 0x000fc8000000002b */
[----:B------:R0:W4:Y:S01]  /*2d50*/  @!P0 LDG.E.U16 R146, desc[UR6][R40.64] ;  /* 0x0000000628928981 */ /* 0x000122000c1e1500 */
[----:B------:R-:W-:Y:S02]  /*2d60*/  ISETP.GE.AND P0, PT, R39, UR5, PT ;  /* 0x0000000527007c0c */ /* 0x000fe4000bf06270 */
[----:B------:R-:W-:Y:S02]  /*2d70*/  LOP3.LUT R39, R36, 0x28, RZ, 0xfc, !PT ;  /* 0x0000002824277812 */ /* 0x000fe400078efcff */
[----:B------:R-:W-:Y:S01]  /*2d80*/  PRMT R150, RZ, 0x7610, R150 ;  /* 0x00007610ff967816 */ /* 0x000fe20000000096 */
[----:B0-----:R-:W-:-:S05]  /*2d90*/  IMAD.WIDE R40, R5, 0x2, R96 ;  /* 0x0000000205287825 */ /* 0x001fca00078e0260 */
[----:B------:R0:W5:Y:S01]  /*2da0*/  @!P1 LDG.E.U16 R43, desc[UR6][R40.64] ;  /* 0x00000006282b9981 */ /* 0x000162000c1e1500 */
[----:B------:R-:W-:Y:S02]  /*2db0*/  ISETP.GE.AND P1, PT, R39, UR5, PT ;  /* 0x0000000527007c0c */ /* 0x000fe4000bf26270 */
[----:B------:R-:W-:Y:S01]  /*2dc0*/  LOP3.LUT R39, R36, 0x30, RZ, 0xfc, !PT ;  /* 0x0000003024277812 */ /* 0x000fe200078efcff */
[----:B0-----:R-:W-:Y:S01]  /*2dd0*/  IMAD.WIDE R40, R6, 0x2, R96 ;  /* 0x0000000206287825 */ /* 0x001fe200078e0260 */
[----:B------:R-:W-:-:S04]  /*2de0*/  PRMT R152, RZ, 0x7610, R152 ;  /* 0x00007610ff987816 */ /* 0x000fc80000000098 */
[----:B------:R0:W2:Y:S01]  /*2df0*/  @!P0 LDG.E.U16 R150, desc[UR6][R40.64] ;  /* 0x0000000628968981 */ /* 0x0000a2000c1e1500 */
[----:B------:R-:W-:Y:S02]  /*2e00*/  ISETP.GE.AND P0, PT, R39, UR5, PT ;  /* 0x0000000527007c0c */ /* 0x000fe4000bf06270 */
[----:B------:R-:W-:Y:S02]  /*2e10*/  LOP3.LUT R39, R36, 0x38, RZ, 0xfc, !PT ;  /* 0x0000003824277812 */ /* 0x000fe400078efcff */
[----:B------:R-:W-:Y:S01]  /*2e20*/  PRMT R153, RZ, 0x7610, R153 ;  /* 0x00007610ff997816 */ /* 0x000fe20000000099 */
[----:B0-----:R-:W-:-:S05]  /*2e30*/  IMAD.WIDE R40, R8, 0x2, R96 ;  /* 0x0000000208287825 */ /* 0x001fca00078e0260 */
[----:B------:R0:W2:Y:S01]  /*2e40*/  @!P1 LDG.E.U16 R152, desc[UR6][R40.64] ;  /* 0x0000000628989981 */ /* 0x0000a2000c1e1500 */
        /* <DEDUP_REMOVED lines=38> */
[----:B0-----:R-:W-:Y:S01]  /*30b0*/  IMAD.WIDE R40, R22, 0x2, R96 ;  /* 0x0000000216287825 */ /* 0x001fe200078e0260 */
[----:B------:R-:W-:-:S04]  /*30c0*/  ISETP.GE.AND P2, PT, R39, UR5, PT ;  /* 0x0000000527007c0c */ /* 0x000fc8000bf46270 */
[----:B------:R0:W2:Y:S01]  /*30d0*/  @!P1 LDG.E.U16 R141, desc[UR6][R40.64] ;  /* 0x00000006288d9981 */ /* 0x0000a2000c1e1500 */
[----:B------:R-:W-:Y:S02]  /*30e0*/  LOP3.LUT R39, R36, 0x4, RZ, 0xfc, !PT ;  /* 0x0000000424277812 */ /* 0x000fe400078efcff */
[----:B------:R-:W-:Y:S01]  /*30f0*/  PRMT R151, RZ, 0x7610, R151 ;  /* 0x00007610ff977816 */ /* 0x000fe20000000097 */
[----:B0-----:R-:W-:Y:S01]  /*3100*/  IMAD.WIDE R40, R24, 0x2, R96 ;  /* 0x0000000218287825 */ /* 0x001fe200078e0260 */
[----:B------:R-:W-:-:S04]  /*3110*/  LOP3.LUT R42, R36, 0xc, RZ, 0xfc, !PT ;  /* 0x0000000c242a7812 */ /* 0x000fc800078efcff */
[----:B------:R0:W3:Y:S01]  /*3120*/  @!P0 LDG.E.U16 R144, desc[UR6][R40.64] ;  /* 0x0000000628908981 */ /* 0x0000e2000c1e1500 */
[----:B------:R-:W-:Y:S02]  /*3130*/  ISETP.GE.AND P0, PT, R39, UR5, PT ;  /* 0x0000000527007c0c */ /* 0x000fe4000bf06270 */
[----:B------:R-:W-:Y:S02]  /*3140*/  ISETP.GE.AND P1, PT, R42, UR5, PT ;  /* 0x000000052a007c0c */ /* 0x000fe4000bf26270 */
[----:B------:R-:W-:Y:S01]  /*3150*/  PRMT R149, RZ, 0x7610, R149 ;  /* 0x00007610ff957816 */ /* 0x000fe20000000095 */
[----:B0-----:R-:W-:Y:S01]  /*3160*/  IMAD.WIDE R40, R26, 0x2, R96 ;  /* 0x000000021a287825 */ /* 0x001fe200078e0260 */
[----:B------:R-:W-:-:S04]  /*3170*/  LEA.HI R50, R34, 0x1c, RZ, 0x1b ;  /* 0x0000001c22327811 */ /* 0x000fc800078fd8ff */
[----:B------:R0:W4:Y:S01]  /*3180*/  @!P2 LDG.E.U16 R151, desc[UR6][R40.64] ;  /* 0x000000062897a981 */ /* 0x000122000c1e1500 */
[----:B------:R-:W-:Y:S01]  /*3190*/  LOP3.LUT R39, R36, 0x14, RZ, 0xfc, !PT ;  /* 0x0000001424277812 */ /* 0x000fe200078efcff */
[----:B------:R-:W-:Y:S01]  /*31a0*/  IMAD.WIDE R48, R2, 0x2, R96 ;  /* 0x0000000202307825 */ /* 0x000fe200078e0260 */
[----:B------:R-:W-:Y:S02]  /*31b0*/  LEA.HI R42, R34, 0x3c, RZ, 0x1b ;  /* 0x0000003c222a7811 */ /* 0x000fe400078fd8ff */
[----:B------:R-:W-:Y:S02]  /*31c0*/  PRMT R148, RZ, 0x7610, R148 ;  /* 0x00007610ff947816 */ /* 0x000fe40000000094 */
[----:B------:R-:W-:Y:S02]  /*31d0*/  ISETP.GE.AND P2, PT, R50, UR5, PT ;  /* 0x0000000532007c0c */ /* 0x000fe4000bf46270 */
[----:B------:R-:W-:Y:S01]  /*31e0*/  ISETP.GE.AND P3, PT, R42, UR5, PT ;  /* 0x000000052a007c0c */ /* 0x000fe2000bf66270 */
[----:B0-----:R-:W-:Y:S01]  /*31f0*/  IMAD.WIDE R40, R35, 0x2, R96 ;  /* 0x0000000223287825 */ /* 0x001fe200078e0260 */
[----:B------:R0:W5:Y:S04]  /*3200*/  @!P1 LDG.E.U16 R148, desc[UR6][R48.64] ;  /* 0x0000000630949981 */ /* 0x000168000c1e1500 */
[----:B------:R1:W5:Y:S01]  /*3210*/  @!P0 LDG.E.U16 R149, desc[UR6][R40.64] ;  /* 0x0000000628958981 */ /* 0x000362000c1e1500 */
[----:B------:R-:W-:-:S02]  /*3220*/  ISETP.GE.AND P0, PT, R39, UR5, PT ;  /* 0x0000000527007c0c */ /* 0x000fc4000bf06270 */
[C---:B------:R-:W-:Y:S02]  /*3230*/  LEA.HI R39, R34.reuse, 0x5c, RZ, 0x1b ;  /* 0x0000005c22277811 */ /* 0x040fe400078fd8ff */
[----:B------:R-:W-:Y:S01]  /*3240*/  LEA.HI R42, R34, 0x7c, RZ, 0x1b ;  /* 0x0000007c222a7811 */ /* 0x000fe200078fd8ff */
[----:B------:R-:W-:Y:S01]  /*3250*/  IMAD.WIDE R50, R71, 0x2, R96 ;  /* 0x0000000247327825 */ /* 0x000fe200078e0260 */
[----:B0-----:R-:W-:Y:S02]  /*3260*/  PRMT R48, RZ, 0x7610, R48 ;  /* 0x00007610ff307816 */ /* 0x001fe40000000030 */
[----:B------:R-:W-:Y:S01]  /*3270*/  ISETP.GE.AND P1, PT, R39, UR5, PT ;  /* 0x0000000527007c0c */ /* 0x000fe2000bf26270 */
[----:B-1----:R-:W-:Y:S01]  /*3280*/  IMAD.WIDE R40, R4, 0x2, R96 ;  /* 0x0000000204287825 */ /* 0x002fe200078e0260 */
[----:B------:R-:W-:Y:S02]  /*3290*/  PRMT R147, RZ, 0x7610, R147 ;  /* 0x00007610ff937816 */ /* 0x000fe40000000093 */
[----:B------:R-:W-:Y:S01]  /*32a0*/  ISETP.GE.AND P4, PT, R42, UR5, PT ;  /* 0x000000052a007c0c */ /* 0x000fe2000bf86270 */
[----:B------:R-:W-:Y:S01]  /*32b0*/  IMAD.WIDE R52, R72, 0x2, R96 ;  /* 0x0000000248347825 */ /* 0x000fe200078e0260 */
[----:B------:R-:W-:Y:S01]  /*32c0*/  PRMT R49, RZ, 0x7610, R49 ;  /* 0x00007610ff317816 */ /* 0x000fe20000000031 */
[----:B------:R0:W5:Y:S01]  /*32d0*/  @!P2 LDG.E.U16 R48, desc[UR6][R50.64] ;  /* 0x000000063230a981 */ /* 0x000162000c1e1500 */
[----:B------:R-:W-:-:S03]  /*32e0*/  LOP3.LUT R39, R36, 0x24, RZ, 0xfc, !PT ;  /* 0x0000002424277812 */ /* 0x000fc600078efcff */
[----:B------:R1:W5:Y:S01]  /*32f0*/  @!P0 LDG.E.U16 R147, desc[UR6][R40.64] ;  /* 0x0000000628938981 */ /* 0x000362000c1e1500 */
[----:B------:R-:W-:Y:S02]  /*3300*/  ISETP.GE.AND P0, PT, R39, UR5, PT ;  /* 0x0000000527007c0c */ /* 0x000fe4000bf06270 */
[----:B------:R-:W-:Y:S01]  /*3310*/  LOP3.LUT R42, R36, 0x2c, RZ, 0xfc, !PT ;  /* 0x0000002c242a7812 */ /* 0x000fe200078efcff */
[----:B------:R1:W5:Y:S01]  /*3320*/  @!P3 LDG.E.U16 R49, desc[UR6][R52.64] ;  /* 0x000000063431b981 */ /* 0x000362000c1e1500 */
[----:B0-----:R-:W-:Y:S02]  /*3330*/  PRMT R50, RZ, 0x7610, R50 ;  /* 0x00007610ff327816 */ /* 0x001fe40000000032 */
[----:B------:R-:W-:Y:S01]  /*3340*/  PRMT R51, RZ, 0x7610, R51 ;  /* 0x00007610ff337816 */ /* 0x000fe20000000033 */
[----:B-1----:R-:W-:-:S04]  /*3350*/  IMAD.WIDE R40, R73, 0x2, R96 ;  /* 0x0000000249287825 */ /* 0x002fc800078e0260 */
[----:B------:R-:W-:Y:S01]  /*3360*/  IMAD.WIDE R52, R74, 0x2, R96 ;  /* 0x000000024a347825 */ /* 0x000fe200078e0260 */
[----:B------:R0:W5:Y:S01]  /*3370*/  @!P1 LDG.E.U16 R50, desc[UR6][R40.64] ;  /* 0x0000000628329981 */ /* 0x000162000c1e1500 */
[----:B------:R-:W-:-:S03]  /*3380*/  ISETP.GE.AND P1, PT, R42, UR5, PT ;  /* 0x000000052a007c0c */ /* 0x000fc6000bf26270 */
[----:B------:R1:W5:Y:S01]  /*3390*/  @!P4 LDG.E.U16 R51, desc[UR6][R52.64] ;  /* 0x000000063433c981 */ /* 0x000362000c1e1500 */
[----:B------:R-:W-:Y:S01]  /*33a0*/  LOP3.LUT R39, R36, 0x34, RZ, 0xfc, !PT ;  /* 0x0000003424277812 */ /* 0x000fe200078efcff */
[----:B0-----:R-:W-:Y:S01]  /*33b0*/  IMAD.WIDE R40, R7, 0x2, R96 ;  /* 0x0000000207287825 */ /* 0x001fe200078e0260 */
[----:B-1----:R-:W-:-:S03]  /*33c0*/  PRMT R52, RZ, 0x7610, R52 ;  /* 0x00007610ff347816 */ /* 0x002fc60000000034 */
[----:B------:R-:W-:Y:S01]  /*33d0*/  IMAD.WIDE R54, R9, 0x2, R96 ;  /* 0x0000000209367825 */ /* 0x000fe200078e0260 */
[----:B------:R-:W-:Y:S02]  /*33e0*/  ISETP.GE.AND P2, PT, R39, UR5, PT ;  /* 0x0000000527007c0c */ /* 0x000fe4000bf46270 */
[----:B------:R-:W-:Y:S01]  /*33f0*/  PRMT R53, RZ, 0x7610, R53 ;  /* 0x00007610ff357816 */ /* 0x000fe20000000035 */
[----:B------:R0:W5:Y:S05]  /*3400*/  @!P0 LDG.E.U16 R52, desc[UR6][R40.64] ;  /* 0x0000000628348981 */ /* 0x00016a000c1e1500 */
[----:B------:R1:W5:Y:S01]  /*3410*/  @!P1 LDG.E.U16 R53, desc[UR6][R54.64] ;  /* 0x0000000636359981 */ /* 0x000362000c1e1500 */
[----:B0-----:R-:W-:Y:S01]  /*3420*/  IMAD.WIDE R40, R11, 0x2, R96 ;  /* 0x000000020b287825 */ /* 0x001fe200078e0260 */
[----:B-1----:R-:W-:-:S06]  /*3430*/  PRMT R54, RZ, 0x7610, R54 ;  /* 0x00007610ff367816 */ /* 0x002fcc0000000036 */
[----:B------:R0:W5:Y:S01]  /*3440*/  @!P2 LDG.E.U16 R54, desc[UR6][R40.64] ;  /* 0x000000062836a981 */ /* 0x000162000c1e1500 */
[----:B------:R-:W-:-:S04]  /*3450*/  LOP3.LUT R39, R36, 0x44, RZ, 0xfc, !PT ;  /* 0x0000004424277812 */ /* 0x000fc800078efcff */
[----:B------:R-:W-:Y:S02]  /*3460*/  ISETP.GE.AND P3, PT, R39, UR5, PT ;  /* 0x0000000527007c0c */ /* 0x000fe4000bf66270 */
[----:B------:R-:W-:Y:S01]  /*3470*/  LOP3.LUT R42, R36, 0x4c, RZ, 0xfc, !PT ;  /* 0x0000004c242a7812 */ /* 0x000fe200078efcff */
[----:B------:R-:W-:Y:S01]  /*3480*/  IMAD.WIDE R56, R14, 0x2, R96 ;  /* 0x000000020e387825 */ /* 0x000fe200078e0260 */
[----:B------:R-:W-:Y:S02]  /*3490*/  PRMT R55, RZ, 0x7610, R55 ;  /* 0x00007610ff377816 */ /* 0x000fe40000000037 */
[----:B------:R-:W-:Y:S02]  /*34a0*/  ISETP.GE.AND P0, PT, R42, UR5, PT ;  /* 0x000000052a007c0c */ /* 0x000fe4000bf06270 */
[----:B------:R-:W-:Y:S01]  /*34b0*/  LOP3.LUT R39, R36, 0x54, RZ, 0xfc, !PT ;  /* 0x0000005424277812 */ /* 0x000fe200078efcff */
[----:B0-----:R-:W-:-:S03]  /*34c0*/  IMAD.WIDE R40, R16, 0x2, R96 ;  /* 0x0000000210287825 */ /* 0x001fc600078e0260 */
[----:B------:R-:W-:Y:S01]  /*34d0*/  ISETP.GE.AND P1, PT, R39, UR5, PT ;  /* 0x0000000527007c0c */ /* 0x000fe2000bf26270 */
[----:B------:R0:W5:Y:S01]  /*34e0*/  @!P3 LDG.E.U16 R55, desc[UR6][R56.64] ;  /* 0x000000063837b981 */ /* 0x000162000c1e1500 */
[----:B------:R-:W-:-:S04]  /*34f0*/  LOP3.LUT R39, R36, 0x64, RZ, 0xfc, !PT ;  /* 0x0000006424277812 */ /* 0x000fc800078efcff */
[----:B------:R-:W-:Y:S02]  /*3500*/  ISETP.GE.AND P2, PT, R39, UR5, PT ;  /* 0x0000000527007c0c */ /* 0x000fe4000bf46270 */
[----:B0-----:R-:W-:Y:S02]  /*3510*/  PRMT R56, RZ, 0x7610, R56 ;  /* 0x00007610ff387816 */ /* 0x001fe40000000038 */
[----:B------:R-:W-:Y:S02]  /*3520*/  PRMT R57, RZ, 0x7610, R57 ;  /* 0x00007610ff397816 */ /* 0x000fe40000000039 */
[----:B------:R-:W-:Y:S02]  /*3530*/  LOP3.LUT R39, R36, 0x6c, RZ, 0xfc, !PT ;  /* 0x0000006c24277812 */ /* 0x000fe400078efcff */
[----:B------:R0:W5:Y:S01]  /*3540*/  @!P0 LDG.E.U16 R56, desc[UR6][R40.64] ;  /* 0x0000000628388981 */ /* 0x000162000c1e1500 */
[----:B------:R-:W-:Y:S02]  /*3550*/  PRMT R58, RZ, 0x7610, R58 ;  /* 0x00007610ff3a7816 */ /* 0x000fe4000000003a */
[----:B------:R-:W-:Y:S01]  /*3560*/  ISETP.GE.AND P0, PT, R39, UR5, PT ;  /* 0x0000000527007c0c */ /* 0x000fe2000bf06270 */
[----:B0-----:R-:W-:Y:S01]  /*3570*/  IMAD.WIDE R40, R18, 0x2, R96 ;  /* 0x0000000212287825 */ /* 0x001fe200078e0260 */
[----:B------:R-:W-:-:S04]  /*3580*/  LOP3.LUT R36, R36, 0x74, RZ, 0xfc, !PT ;  /* 0x0000007424247812 */ /* 0x000fc800078efcff */
[----:B------:R0:W5:Y:S01]  /*3590*/  @!P1 LDG.E.U16 R57, desc[UR6][R40.64] ;  /* 0x0000000628399981 */ /* 0x000162000c1e1500 */
[----:B------:R-:W-:Y:S02]  /*35a0*/  ISETP.GE.AND P1, PT, R36, UR5, PT ;  /* 0x0000000524007c0c */ /* 0x000fe4000bf26270 */
[----:B------:R-:W-:Y:S01]  /*35b0*/  PRMT R59, RZ, 0x7610, R59 ;  /* 0x00007610ff3b7816 */ /* 0x000fe2000000003b */
[----:B0-----:R-:W-:-:S05]  /*35c0*/  IMAD.WIDE R40, R21, 0x2, R96 ;  /* 0x0000000215287825 */ /* 0x001fca00078e0260 */
[----:B------:R0:W5:Y:S01]  /*35d0*/  @!P2 LDG.E.U16 R58, desc[UR6][R40.64] ;  /* 0x00000006283aa981 */ /* 0x000162000c1e1500 */
[----:B------:R-:W-:Y:S01]  /*35e0*/  PRMT R61, RZ, 0x7610, R61 ;  /* 0x00007610ff3d7816 */ /* 0x000fe2000000003d */
[----:B0-----:R-:W-:-:S05]  /*35f0*/  IMAD.WIDE R40, R23, 0x2, R96 ;  /* 0x0000000217287825 */ /* 0x001fca00078e0260 */
[----:B------:R0:W5:Y:S02]  /*3600*/  @!P0 LDG.E.U16 R59, desc[UR6][R40.64] ;  /* 0x00000006283b8981 */ /* 0x000164000c1e1500 */
[----:B0-----:R-:W-:-:S05]  /*3610*/  IMAD.WIDE R40, R25, 0x2, R96 ;  /* 0x0000000219287825 */ /* 0x001fca00078e0260 */
[----:B------:R0:W5:Y:S01]  /*3620*/  @!P1 LDG.E.U16 R61, desc[UR6][R40.64] ;  /* 0x00000006283d9981 */ /* 0x000162000c1e1500 */
[----:B------:R-:W-:-:S04]  /*3630*/  LOP3.LUT R60, R34, 0x7f, RZ, 0xc0, !PT ;  /* 0x0000007f223c7812 */ /* 0x000fc800078ec0ff */
[----:B------:R-:W-:Y:S02]  /*3640*/  ISETP.GE.AND P0, PT, R60, UR5, PT ;  /* 0x000000053c007c0c */ /* 0x000fe4000bf06270 */
[----:B------:R-:W-:Y:S02]  /*3650*/  PRMT R62, RZ, 0x7610, R62 ;  /* 0x00007610ff3e7816 */ /* 0x000fe4000000003e */
[-C--:B------:R-:W-:Y:S01]  /*3660*/  LOP3.LUT R83, R83, R82.reuse, RZ, 0x3c, !PT ;  /* 0x0000005253537212 */ /* 0x080fe200078e3cff */
[----:B0-----:R-:W-:Y:S01]  /*3670*/  IMAD.WIDE R40, R76, 0x2, R78 ;  /* 0x000000024c287825 */ /* 0x001fe200078e024e */
[----:B------:R-:W-:Y:S01]  /*3680*/  BAR.SYNC.DEFER_BLOCKING 0x0 ;  /* 0x0000000000007b1d */ /* 0x000fe20000010000 */
[----:B------:R-:W-:Y:S02]  /*3690*/  PRMT R36, RZ, 0x7610, R36 ;  /* 0x00007610ff247816 */ /* 0x000fe40000000024 */
[----:B------:R-:W-:-:S04]  /*36a0*/  LOP3.LUT R82, R83, R82, RZ, 0x3c, !PT ;  /* 0x0000005253527212 */ /* 0x000fc800078e3cff */
[----:B------:R-:W-:-:S03]  /*36b0*/  LOP3.LUT R83, R83, R82, RZ, 0x3c, !PT ;  /* 0x0000005253537212 */ /* 0x000fc600078e3cff */
[C---:B------:R-:W-:Y:S01]  /*36c0*/  IMAD.WIDE R160, R76.reuse, 0x2, R82 ;  /* 0x000000024ca07825 */ /* 0x040fe200078e0252 */
[----:B------:R0:W5:Y:S03]  /*36d0*/  @!P0 LDG.E.U16 R62, desc[UR6][R40.64] ;  /* 0x00000006283e8981 */ /* 0x000166000c1e1500 */
[----:B0-----:R-:W-:-:S05]  /*36e0*/  IMAD.WIDE R40, R76, 0x2, R80 ;  /* 0x000000024c287825 */ /* 0x001fca00078e0250 */
[----:B------:R0:W5:Y:S01]  /*36f0*/  @!P0 LDG.E.U16 R36, desc[UR6][R40.64] ;  /* 0x0000000628248981 */ /* 0x000162000c1e1500 */
[----:B------:R-:W-:Y:S02]  /*3700*/  PRMT R42, RZ, 0x7610, R42 ;  /* 0x00007610ff2a7816 */ /* 0x000fe4000000002a */
[----:B------:R-:W-:Y:S02]  /*3710*/  LOP3.LUT R89, R89, R88, RZ, 0x3c, !PT ;  /* 0x0000005859597212 */ /* 0x000fe400078e3cff */
[----:B0-----:R-:W-:Y:S02]  /*3720*/  PRMT R41, RZ, 0x7610, R41 ;  /* 0x00007610ff297816 */ /* 0x001fe40000000029 */
[----:B------:R-:W-:-:S04]  /*3730*/  SHF.R.S32.HI R40, RZ, 0x6, R34 ;  /* 0x00000006ff287819 */ /* 0x000fc80000011422 */
[----:B------:R0:W5:Y:S01]  /*3740*/  @!P0 LDG.E.U16 R41, desc[UR6][R160.64] ;  /* 0x00000006a0298981 */ /* 0x000162000c1e1500 */
[----:B------:R-:W-:Y:S02]  /*3750*/  SGXT R40, R40, 0x1 ;  /* 0x000000012828781a */ /* 0x000fe40000000200 */
[----:B------:R-:W-:Y:S01]  /*3760*/  LOP3.LUT R88, R89, R88, RZ, 0x3c, !PT ;  /* 0x0000005859587212 */ /* 0x000fe200078e3cff */
[----:B------:R-:W-:Y:S01]  /*3770*/  IMAD.SHL.U32 R63, R34, 0x2, RZ ;  /* 0x00000002223f7824 */ /* 0x000fe200078e00ff */
[----:B------:R-:W-:Y:S01]  /*3780*/  PRMT R39, RZ, 0x7610, R39 ;  /* 0x00007610ff277816 */ /* 0x000fe20000000027 */
[----:B0-----:R-:W-:Y:S01]  /*3790*/  IMAD.WIDE R160, R76, 0x2, R84 ;  /* 0x000000024ca07825 */ /* 0x001fe200078e0254 */
[----:B------:R-:W-:Y:S02]  /*37a0*/  LOP3.LUT R91, R91, R90, RZ, 0x3c, !PT ;  /* 0x0000005a5b5b7212 */ /* 0x000fe400078e3cff */
[----:B------:R-:W-:Y:S02]  /*37b0*/  LOP3.LUT R40, R40, 0x90, RZ, 0xc0, !PT ;  /* 0x0000009028287812 */ /* 0x000fe400078ec0ff */
[----:B------:R0:W5:Y:S01]  /*37c0*/  @!P0 LDG.E.U16 R42, desc[UR6][R160.64] ;  /* 0x00000006a02a8981 */ /* 0x000162000c1e1500 */
[----:B------:R-:W-:-:S02]  /*37d0*/  LOP3.LUT R89, R89, R88, RZ, 0x3c, !PT ;  /* 0x0000005859597212 */ /* 0x000fc400078e3cff */
[----:B------:R-:W-:Y:S02]  /*37e0*/  LOP3.LUT R90, R91, R90, RZ, 0x3c, !PT ;  /* 0x0000005a5b5a7212 */ /* 0x000fe400078e3cff */
[----:B------:R-:W-:Y:S01]  /*37f0*/  LOP3.LUT R63, R40, 0x7e, R63, 0x78, !PT ;  /* 0x0000007e283f7812 */ /* 0x000fe200078e783f */
[C---:B0-----:R-:W-:Y:S01]  /*3800*/  IMAD.WIDE R160, R76.reuse, 0x2, R86 ;  /* 0x000000024ca07825 */ /* 0x041fe200078e0256 */
[----:B------:R-:W-:Y:S02]  /*3810*/  PRMT R40, RZ, 0x7610, R40 ;  /* 0x00007610ff287816 */ /* 0x000fe40000000028 */
[----:B------:R-:W-:Y:S02]  /*3820*/  LOP3.LUT R93, R93, R92, RZ, 0x3c, !PT ;  /* 0x0000005c5d5d7212 */ /* 0x000fe400078e3cff */
[----:B------:R0:W5:Y:S01]  /*3830*/  @!P0 LDG.E.U16 R39, desc[UR6][R160.64] ;  /* 0x00000006a0278981 */ /* 0x000162000c1e1500 */
[----:B------:R-:W-:Y:S02]  /*3840*/  LOP3.LUT R91, R91, R90, RZ, 0x3c, !PT ;  /* 0x0000005a5b5b7212 */ /* 0x000fe400078e3cff */
[----:B------:R-:W-:Y:S01]  /*3850*/  LOP3.LUT R92, R93, R92, RZ, 0x3c, !PT ;  /* 0x0000005c5d5c7212 */ /* 0x000fe200078e3cff */
[----:B--2---:R1:W-:Y:S01]  /*3860*/  STS.U16 [R63+UR4], R37 ;  /* 0x000000253f007988 */ /* 0x0043e20008000404 */
[----:B------:R-:W-:Y:S01]  /*3870*/  LOP3.LUT R95, R95, R94, RZ, 0x3c, !PT ;  /* 0x0000005e5f5f7212 */ /* 0x000fe200078e3cff */
[----:B0-----:R-:W-:Y:S01]  /*3880*/  IMAD.WIDE R160, R76, 0x2, R88 ;  /* 0x000000024ca07825 */ /* 0x001fe200078e0258 */
[----:B------:R-:W-:-:S02]  /*3890*/  LOP3.LUT R93, R93, R92, RZ, 0x3c, !PT ;  /* 0x0000005c5d5d7212 */ /* 0x000fc400078e3cff */
[----:B-1----:R-:W-:Y:S02]  /*38a0*/  PRMT R37, RZ, 0x7610, R37 ;  /* 0x00007610ff257816 */ /* 0x002fe40000000025 */
[----:B------:R0:W2:Y:S01]  /*38b0*/  @!P0 LDG.E.U16 R40, desc[UR6][R160.64] ;  /* 0x00000006a0288981 */ /* 0x0000a2000c1e1500 */
[----:B------:R-:W-:Y:S02]  /*38c0*/  LOP3.LUT R94, R95, R94, RZ, 0x3c, !PT ;  /* 0x0000005e5f5e7212 */ /* 0x000fe400078e3cff */
[----:B------:R-:W-:Y:S01]  /*38d0*/  LOP3.LUT R99, R99, R98, RZ, 0x3c, !PT ;  /* 0x0000006263637212 */ /* 0x000fe200078e3cff */
[----:B---3--:R1:W-:Y:S01]  /*38e0*/  STS.U16 [R63+UR4+0x200], R38 ;  /* 0x000200263f007988 */ /* 0x0083e20008000404 */
[----:B0-----:R-:W-:Y:S01]  /*38f0*/  IMAD.WIDE R160, R76, 0x2, R90 ;  /* 0x000000024ca07825 */ /* 0x001fe200078e025a */
[----:B------:R-:W-:Y:S02]  /*3900*/  LOP3.LUT R95, R95, R94, RZ, 0x3c, !PT ;  /* 0x0000005e5f5f7212 */ /* 0x000fe400078e3cff */
[----:B-1----:R-:W-:-:S02]  /*3910*/  PRMT R38, RZ, 0x7610, R38 ;  /* 0x00007610ff267816 */ /* 0x002fc40000000026 */
[----:B------:R0:W3:Y:S01]  /*3920*/  @!P0 LDG.E.U16 R37, desc[UR6][R160.64] ;  /* 0x00000006a0258981 */ /* 0x0000e2000c1e1500 */
[----:B------:R-:W-:Y:S02]  /*3930*/  LOP3.LUT R98, R99, R98, RZ, 0x3c, !PT ;  /* 0x0000006263627212 */ /* 0x000fe400078e3cff */
[----:B------:R-:W-:Y:S01]  /*3940*/  LOP3.LUT R101, R101, R100, RZ, 0x3c, !PT ;  /* 0x0000006465657212 */ /* 0x000fe200078e3cff */
[----:B----4-:R1:W-:Y:S01]  /*3950*/  STS.U16 [R63+UR4+0x400], R146 ;  /* 0x000400923f007988 */ /* 0x0103e20008000404 */
[----:B0-----:R-:W-:Y:S01]  /*3960*/  IMAD.WIDE R160, R76, 0x2, R92 ;  /* 0x000000024ca07825 */ /* 0x001fe200078e025c */
[----:B------:R-:W-:Y:S02]  /*3970*/  LOP3.LUT R99, R99, R98, RZ, 0x3c, !PT ;  /* 0x0000006263637212 */ /* 0x000fe400078e3cff */
[----:B-1----:R-:W-:Y:S02]  /*3980*/  PRMT R146, RZ, 0x7610, R146 ;  /* 0x00007610ff927816 */ /* 0x002fe40000000092 */
[----:B------:R0:W4:Y:S01]  /*3990*/  @!P0 LDG.E.U16 R38, desc[UR6][R160.64] ;  /* 0x00000006a0268981 */ /* 0x000122000c1e1500 */
[----:B------:R-:W-:-:S02]  /*39a0*/  LOP3.LUT R100, R101, R100, RZ, 0x3c, !PT ;  /* 0x0000006465647212 */ /* 0x000fc400078e3cff */
[----:B------:R-:W-:Y:S01]  /*39b0*/  LOP3.LUT R103, R103, R102, RZ, 0x3c, !PT ;  /* 0x0000006667677212 */ /* 0x000fe200078e3cff */
[----:B-----5:R1:W-:Y:S01]  /*39c0*/  STS.U16 [R63+UR4+0x600], R43 ;  /* 0x0006002b3f007988 */ /* 0x0203e20008000404 */
[C---:B0-----:R-:W-:Y:S01]  /*39d0*/  IMAD.WIDE R160, R76.reuse, 0x2, R94 ;  /* 0x000000024ca07825 */ /* 0x041fe200078e025e */
[----:B------:R-:W-:Y:S02]  /*39e0*/  LOP3.LUT R101, R101, R100, RZ, 0x3c, !PT ;  /* 0x0000006465657212 */ /* 0x000fe400078e3cff */
[----:B-1----:R-:W-:Y:S02]  /*39f0*/  PRMT R43, RZ, 0x7610, R43 ;  /* 0x00007610ff2b7816 */ /* 0x002fe4000000002b */
[----:B------:R0:W5:Y:S01]  /*3a00*/  @!P0 LDG.E.U16 R146, desc[UR6][R160.64] ;  /* 0x00000006a0928981 */ /* 0x000162000c1e1500 */
[----:B------:R-:W-:Y:S02]  /*3a10*/  LOP3.LUT R102, R103, R102, RZ, 0x3c, !PT ;  /* 0x0000006667667212 */ /* 0x000fe400078e3cff */
[----:B------:R-:W-:Y:S01]  /*3a20*/  LOP3.LUT R105, R105, R104, RZ, 0x3c, !PT ;  /* 0x0000006869697212 */ /* 0x000fe200078e3cff */
[----:B------:R1:W-:Y:S01]  /*3a30*/  STS.U16 [R63+UR4+0x800], R150 ;  /* 0x000800963f007988 */ /* 0x0003e20008000404 */
[----:B0-----:R-:W-:Y:S01]  /*3a40*/  IMAD.WIDE R160, R76, 0x2, R98 ;  /* 0x000000024ca07825 */ /* 0x001fe200078e0262 */
[----:B------:R-:W-:-:S02]  /*3a50*/  LOP3.LUT R103, R103, R102, RZ, 0x3c, !PT ;  /* 0x0000006667677212 */ /* 0x000fc400078e3cff */
[----:B-1----:R-:W-:Y:S02]  /*3a60*/  PRMT R150, RZ, 0x7610, R150 ;  /* 0x00007610ff967816 */ /* 0x002fe40000000096 */
[----:B------:R0:W2:Y:S01]  /*3a70*/  @!P0 LDG.E.U16 R43, desc[UR6][R160.64] ;  /* 0x00000006a02b8981 */ /* 0x0000a2000c1e1500 */
[----:B------:R-:W-:Y:S02]  /*3a80*/  LOP3.LUT R104, R105, R104, RZ, 0x3c, !PT ;  /* 0x0000006869687212 */ /* 0x000fe400078e3cff */
[----:B------:R-:W-:Y:S01]  /*3a90*/  LOP3.LUT R107, R107, R106, RZ, 0x3c, !PT ;  /* 0x0000006a6b6b7212 */ /* 0x000fe200078e3cff */
[----:B------:R1:W-:Y:S01]  /*3aa0*/  STS.U16 [R63+UR4+0xa00], R152 ;  /* 0x000a00983f007988 */ /* 0x0003e20008000404 */
[----:B0-----:R-:W-:Y:S01]  /*3ab0*/  IMAD.WIDE R160, R76, 0x2, R100 ;  /* 0x000000024ca07825 */ /* 0x001fe200078e0264 */
[----:B------:R-:W-:Y:S02]  /*3ac0*/  LOP3.LUT R105, R105, R104, RZ, 0x3c, !PT ;  /* 0x0000006869697212 */ /* 0x000fe400078e3cff */
[----:B-1----:R-:W-:-:S02]  /*3ad0*/  PRMT R152, RZ, 0x7610, R152 ;  /* 0x00007610ff987816 */ /* 0x002fc40000000098 */
[----:B------:R0:W2:Y:S01]  /*3ae0*/  @!P0 LDG.E.U16 R150, desc[UR6][R160.64] ;  /* 0x00000006a0968981 */ /* 0x0000a2000c1e1500 */
[----:B------:R-:W-:Y:S02]  /*3af0*/  LOP3.LUT R106, R107, R106, RZ, 0x3c, !PT ;  /* 0x0000006a6b6a7212 */ /* 0x000fe400078e3cff */
[----:B------:R-:W-:Y:S01]  /*3b00*/  LOP3.LUT R111, R111, R110, RZ, 0x3c, !PT ;  /* 0x0000006e6f6f7212 */ /* 0x000fe200078e3cff */
[----:B------:R1:W-:Y:S01]  /*3b10*/  STS.U16 [R63+UR4+0xc00], R153 ;  /* 0x000c00993f007988 */ /* 0x0003e20008000404 */
[----:B0-----:R-:W-:Y:S01]  /*3b20*/  IMAD.WIDE R160, R76, 0x2, R102 ;  /* 0x000000024ca07825 */ /* 0x001fe200078e0266 */
[----:B------:R-:W-:Y:S02]  /*3b30*/  LOP3.LUT R107, R107, R106, RZ, 0x3c, !PT ;  /* 0x0000006a6b6b7212 */ /* 0x000fe400078e3cff */
[----:B-1----:R-:W-:Y:S02]  /*3b40*/  PRMT R153, RZ, 0x7610, R153 ;  /* 0x00007610ff997816 */ /* 0x002fe40000000099 */
[----:B------:R0:W2:Y:S01]  /*3b50*/  @!P0 LDG.E.U16 R152, desc[UR6][R160.64] ;  /* 0x00000006a0988981 */ /* 0x0000a2000c1e1500 */
[----:B------:R-:W-:-:S02]  /*3b60*/  LOP3.LUT R110, R111, R110, RZ, 0x3c, !PT ;  /* 0x0000006e6f6e7212 */ /* 0x000fc400078e3cff */
[----:B------:R-:W-:Y:S01]  /*3b70*/  LOP3.LUT R117, R117, R116, RZ, 0x3c, !PT ;  /* 0x0000007475757212 */ /* 0x000fe200078e3cff */
[----:B------:R1:W-:Y:S01]  /*3b80*/  STS.U16 [R63+UR4+0xe00], R154 ;  /* 0x000e009a3f007988 */ /* 0x0003e20008000404 */
[C---:B0-----:R-:W-:Y:S01]  /*3b90*/  IMAD.WIDE R160, R76.reuse, 0x2, R104 ;  /* 0x000000024ca07825 */ /* 0x041fe200078e0268 */
[----:B------:R-:W-:Y:S02]  /*3ba0*/  LOP3.LUT R111, R111, R110, RZ, 0x3c, !PT ;  /* 0x0000006e6f6f7212 */ /* 0x000fe400078e3cff */
[----:B-1----:R-:W-:Y:S02]  /*3bb0*/  PRMT R154, RZ, 0x7610, R154 ;  /* 0x00007610ff9a7816 */ /* 0x002fe4000000009a */
[----:B------:R0:W2:Y:S01]  /*3bc0*/  @!P0 LDG.E.U16 R153, desc[UR6][R160.64] ;  /* 0x00000006a0998981 */ /* 0x0000a2000c1e1500 */
[----:B------:R-:W-:Y:S02]  /*3bd0*/  LOP3.LUT R116, R117, R116, RZ, 0x3c, !PT ;  /* 0x0000007475747212 */ /* 0x000fe400078e3cff */
[----:B------:R-:W-:Y:S01]  /*3be0*/  LOP3.LUT R127, R127, R126, RZ, 0x3c, !PT ;  /* 0x0000007e7f7f7212 */ /* 0x000fe200078e3cff */
[----:B------:R1:W-:Y:S01]  /*3bf0*/  STS.U16 [R63+UR4+0x1000], R155 ;  /* 0x0010009b3f007988 */ /* 0x0003e20008000404 */
[----:B0-----:R-:W-:Y:S01]  /*3c00*/  IMAD.WIDE R160, R76, 0x2, R106 ;  /* 0x000000024ca07825 */ /* 0x001fe200078e026a */
[----:B------:R-:W-:-:S02]  /*3c10*/  LOP3.LUT R117, R117, R116, RZ, 0x3c, !PT ;  /* 0x0000007475757212 */ /* 0x000fc400078e3cff */
[----:B-1----:R-:W-:Y:S02]  /*3c20*/  PRMT R155, RZ, 0x7610, R155 ;  /* 0x00007610ff9b7816 */ /* 0x002fe4000000009b */
[----:B------:R0:W2:Y:S01]  /*3c30*/  @!P0 LDG.E.U16 R154, desc[UR6][R160.64] ;  /* 0x00000006a09a8981 */ /* 0x0000a2000c1e1500 */
[----:B------:R-:W-:-:S03]  /*3c40*/  LOP3.LUT R126, R127, R126, RZ, 0x3c, !PT ;  /* 0x0000007e7f7e7212 */ /* 0x000fc600078e3cff */
[----:B------:R1:W-:Y:S01]  /*3c50*/  STS.U16 [R63+UR4+0x1200], R157 ;  /* 0x0012009d3f007988 */ /* 0x0003e20008000404 */
[C---:B0-----:R-:W-:Y:S01]  /*3c60*/  IMAD.WIDE R160, R76.reuse, 0x2, R110 ;  /* 0x000000024ca07825 */ /* 0x041fe200078e026e */
[----:B------:R-:W-:Y:S02]  /*3c70*/  LOP3.LUT R127, R127, R126, RZ, 0x3c, !PT ;  /* 0x0000007e7f7f7212 */ /* 0x000fe400078e3cff */
[----:B-1----:R-:W-:Y:S02]  /*3c80*/  PRMT R157, RZ, 0x7610, R157 ;  /* 0x00007610ff9d7816 */ /* 0x002fe4000000009d */
[----:B------:R0:W2:Y:S04]  /*3c90*/  @!P0 LDG.E.U16 R155, desc[UR6][R160.64] ;  /* 0x00000006a09b8981 */ /* 0x0000a8000c1e1500 */
[----:B------:R1:W-:Y:S01]  /*3ca0*/  STS.U16 [R63+UR4+0x1400], R158 ;  /* 0x0014009e3f007988 */ /* 0x0003e20008000404 */
[----:B0-----:R-:W-:Y:S01]  /*3cb0*/  IMAD.WIDE R160, R76, 0x2, R116 ;  /* 0x000000024ca07825 */ /* 0x001fe200078e0274 */
[----:B-1----:R-:W-:-:S04]  /*3cc0*/  PRMT R158, RZ, 0x7610, R158 ;  /* 0x00007610ff9e7816 */ /* 0x002fc8000000009e */
[----:B------:R0:W2:Y:S04]  /*3cd0*/  @!P0 LDG.E.U16 R157, desc[UR6][R160.64] ;  /* 0x00000006a09d8981 */ /* 0x0000a8000c1e1500 */
[----:B------:R1:W-:Y:S01]  /*3ce0*/  STS.U16 [R63+UR4+0x1600], R156 ;  /* 0x0016009c3f007988 */ /* 0x0003e20008000404 */
[----:B0-----:R-:W-:Y:S01]  /*3cf0*/  IMAD.WIDE R160, R76, 0x2, R126 ;  /* 0x000000024ca07825 */ /* 0x001fe200078e027e */
[----:B-1----:R-:W-:-:S04]  /*3d00*/  PRMT R156, RZ, 0x7610, R156 ;  /* 0x00007610ff9c7816 */ /* 0x002fc8000000009c */
[----:B------:R0:W2:Y:S01]  /*3d10*/  @!P0 LDG.E.U16 R158, desc[UR6][R160.64] ;  /* 0x00000006a09e8981 */ /* 0x0000a2000c1e1500 */
[----:B------:R-:W-:Y:S01]  /*3d20*/  PRMT R159, RZ, 0x7610, R159 ;  /* 0x00007610ff9f7816 */ /* 0x000fe2000000009f */
[C---:B0-----:R-:W-:Y:S02]  /*3d30*/  IMAD.WIDE R160, R76.reuse, 0x2, R132 ;  /* 0x000000024ca07825 */ /* 0x041fe400078e0284 */
[----:B------:R0:W-:Y:S04]  /*3d40*/  STS.U16 [R63+UR4+0x1a00], R141 ;  /* 0x001a008d3f007988 */ /* 0x0001e80008000404 */
[----:B------:R1:W3:Y:S01]  /*3d50*/  @!P0 LDG.E.U16 R156, desc[UR6][R160.64] ;  /* 0x00000006a09c8981 */ /* 0x0002e2000c1e1500 */
[----:B0-----:R-:W-:Y:S02]  /*3d60*/  IMAD.MOV.U32 R141, RZ, RZ, R140 ;  /* 0x000000ffff8d7224 */ /* 0x001fe400078e008c */
[----:B-1----:R-:W-:-:S04]  /*3d70*/  IMAD.WIDE R160, R76, 0x2, R142 ;  /* 0x000000024ca07825 */ /* 0x002fc800078e028e */
[----:B------:R-:W-:Y:S01]  /*3d80*/  IMAD.MOV.U32 R140, RZ, RZ, R139 ;  /* 0x000000ffff8c7224 */ /* 0x000fe200078e008b */
[----:B------:R0:W3:Y:S03]  /*3d90*/  @!P0 LDG.E.U16 R159, desc[UR6][R160.64] ;  /* 0x00000006a09f8981 */ /* 0x0000e6000c1e1500 */
[----:B------:R-:W-:Y:S01]  /*3da0*/  IMAD.WIDE R162, R76, 0x2, R140 ;  /* 0x000000024ca27825 */ /* 0x000fe200078e028c */
[----:B------:R1:W-:Y:S04]  /*3db0*/  STS.U16 [R63+UR4+0x1800], R145 ;  /* 0x001800913f007988 */ /* 0x0003e80008000404 */
[----:B------:R1:W-:Y:S01]  /*3dc0*/  STS.U16 [R63+UR4+0x1c00], R144 ;  /* 0x001c00903f007988 */ /* 0x0003e20008000404 */
[----:B0-----:R-:W-:Y:S01]  /*3dd0*/  PRMT R160, RZ, 0x7610, R160 ;  /* 0x00007610ffa07816 */ /* 0x001fe200000000a0 */
[--C-:B-1----:R-:W-:Y:S01]  /*3de0*/  IMAD.MOV.U32 R145, RZ, RZ, R77.reuse ;  /* 0x000000ffff917224 */ /* 0x102fe200078e004d */
[----:B------:R-:W-:-:S04]  /*3df0*/  PRMT R77, RZ, 0x7610, R77 ;  /* 0x00007610ff4d7816 */ /* 0x000fc8000000004d */
[----:B------:R0:W3:Y:S01]  /*3e00*/  @!P0 LDG.E.U16 R160, desc[UR6][R162.64] ;  /* 0x00000006a2a08981 */ /* 0x0000e2000c1e1500 */
[----:B------:R-:W-:Y:S01]  /*3e10*/  IMAD.MOV.U32 R144, RZ, RZ, R136 ;  /* 0x000000ffff907224 */ /* 0x000fe200078e0088 */
[-C--:B------:R-:W-:Y:S01]  /*3e20*/  LOP3.LUT R135, R135, R134.reuse, RZ, 0x3c, !PT ;  /* 0x0000008687877212 */ /* 0x080fe200078e3cff */
[----:B------:R-:W-:Y:S01]  /*3e30*/  IMAD.MOV.U32 R139, RZ, RZ, R137 ;  /* 0x000000ffff8b7224 */ /* 0x000fe200078e0089 */
[----:B------:R1:W-:Y:S01]  /*3e40*/  STS.U16 [R63+UR4+0x1e00], R151 ;  /* 0x001e00973f007988 */ /* 0x0003e20008000404 */
[----:B------:R-:W-:Y:S01]  /*3e50*/  LOP3.LUT R136, R63, 0x20, RZ, 0x3c, !PT ;  /* 0x000000203f887812 */ /* 0x000fe200078e3cff */
[----:B0-----:R-:W-:Y:S01]  /*3e60*/  IMAD.WIDE R162, R76, 0x2, R144 ;  /* 0x000000024ca27825 */ /* 0x001fe200078e0290 */
[----:B------:R-:W-:Y:S02]  /*3e70*/  LOP3.LUT R134, R135, R134, RZ, 0x3c, !PT ;  /* 0x0000008687867212 */ /* 0x000fe400078e3cff */
[----:B------:R-:W-:Y:S02]  /*3e80*/  LOP3.LUT R129, R129, R128, RZ, 0x3c, !PT ;  /* 0x0000008081817212 */ /* 0x000fe400078e3cff */
[----:B------:R0:W3:Y:S01]  /*3e90*/  @!P0 LDG.E.U16 R77, desc[UR6][R162.64] ;  /* 0x00000006a24d8981 */ /* 0x0000e2000c1e1500 */
[----:B-1----:R-:W-:-:S02]  /*3ea0*/  PRMT R63, RZ, 0x7610, R63 ;  /* 0x00007610ff3f7816 */ /* 0x002fc4000000003f */
[----:B------:R-:W-:Y:S02]  /*3eb0*/  LOP3.LUT R135, R135, R134, RZ, 0x3c, !PT ;  /* 0x0000008687877212 */ /* 0x000fe400078e3cff */
[----:B------:R-:W-:Y:S01]  /*3ec0*/  LOP3.LUT R128, R129, R128, RZ, 0x3c, !PT ;  /* 0x0000008081807212 */ /* 0x000fe200078e3cff */
[C---:B0-----:R-:W-:Y:S01]  /*3ed0*/  IMAD.WIDE R162, R76.reuse, 0x2, R138 ;  /* 0x000000024ca27825 */ /* 0x041fe200078e028a */
[----:B------:R-:W-:Y:S02]  /*3ee0*/  PRMT R137, RZ, 0x7610, R137 ;  /* 0x00007610ff897816 */ /* 0x000fe40000000089 */
[----:B------:R-:W-:Y:S02]  /*3ef0*/  LOP3.LUT R131, R131, R130, RZ, 0x3c, !PT ;  /* 0x0000008283837212 */ /* 0x000fe400078e3cff */
[----:B------:R0:W3:Y:S01]  /*3f00*/  @!P0 LDG.E.U16 R63, desc[UR6][R162.64] ;  /* 0x00000006a23f8981 */ /* 0x0000e2000c1e1500 */
[----:B------:R-:W-:Y:S02]  /*3f10*/  LOP3.LUT R129, R129, R128, RZ, 0x3c, !PT ;  /* 0x0000008081817212 */ /* 0x000fe400078e3cff */
[----:B------:R-:W-:Y:S01]  /*3f20*/  LOP3.LUT R130, R131, R130, RZ, 0x3c, !PT ;  /* 0x0000008283827212 */ /* 0x000fe200078e3cff */
[----:B------:R1:W-:Y:S01]  /*3f30*/  STS.U16 [R136+UR4+0x300], R148 ;  /* 0x0003009488007988 */ /* 0x0003e20008000404 */
[----:B------:R-:W-:Y:S01]  /*3f40*/  LOP3.LUT R119, R119, R118, RZ, 0x3c, !PT ;  /* 0x0000007677777212 */ /* 0x000fe200078e3cff */
[----:B0-----:R-:W-:Y:S01]  /*3f50*/  IMAD.WIDE R162, R76, 0x2, R134 ;  /* 0x000000024ca27825 */ /* 0x001fe200078e0286 */
[----:B------:R-:W-:-:S02]  /*3f60*/  LOP3.LUT R131, R131, R130, RZ, 0x3c, !PT ;  /* 0x0000008283837212 */ /* 0x000fc400078e3cff */
[----:B-1----:R-:W-:Y:S02]  /*3f70*/  PRMT R148, RZ, 0x7610, R148 ;  /* 0x00007610ff947816 */ /* 0x002fe40000000094 */
[----:B------:R0:W3:Y:S01]  /*3f80*/  @!P0 LDG.E.U16 R137, desc[UR6][R162.64] ;  /* 0x00000006a2898981 */ /* 0x0000e2000c1e1500 */
[----:B------:R-:W-:Y:S02]  /*3f90*/  LOP3.LUT R118, R119, R118, RZ, 0x3c, !PT ;  /* 0x0000007677767212 */ /* 0x000fe400078e3cff */
[----:B------:R-:W-:Y:S01]  /*3fa0*/  LOP3.LUT R121, R121, R120, RZ, 0x3c, !PT ;  /* 0x0000007879797212 */ /* 0x000fe200078e3cff */
[----:B------:R1:W-:Y:S01]  /*3fb0*/  STS.U16 [R136+UR4+0x500], R147 ;  /* 0x0005009388007988 */ /* 0x0003e20008000404 */
[----:B0-----:R-:W-:Y:S01]  /*3fc0*/  IMAD.WIDE R162, R76, 0x2, R128 ;  /* 0x000000024ca27825 */ /* 0x001fe200078e0280 */
[----:B------:R-:W-:Y:S02]  /*3fd0*/  LOP3.LUT R119, R119, R118, RZ, 0x3c, !PT ;  /* 0x0000007677777212 */ /* 0x000fe400078e3cff */
[----:B-1----:R-:W-:-:S02]  /*3fe0*/  PRMT R147, RZ, 0x7610, R147 ;  /* 0x00007610ff937816 */ /* 0x002fc40000000093 */
[----:B------:R0:W3:Y:S01]  /*3ff0*/  @!P0 LDG.E.U16 R148, desc[UR6][R162.64] ;  /* 0x00000006a2948981 */ /* 0x0000e2000c1e1500 */
[----:B------:R-:W-:Y:S02]  /*4000*/  LOP3.LUT R120, R121, R120, RZ, 0x3c, !PT ;  /* 0x0000007879787212 */ /* 0x000fe400078e3cff */
[----:B------:R-:W-:Y:S01]  /*4010*/  LOP3.LUT R123, R123, R122, RZ, 0x3c, !PT ;  /* 0x0000007a7b7b7212 */ /* 0x000fe200078e3cff */
[----:B------:R1:W-:Y:S01]  /*4020*/  STS.U16 [R136+UR4+0x700], R48 ;  /* 0x0007003088007988 */ /* 0x0003e20008000404 */
[----:B0-----:R-:W-:Y:S01]  /*4030*/  IMAD.WIDE R162, R76, 0x2, R130 ;  /* 0x000000024ca27825 */ /* 0x001fe200078e0282 */
[----:B------:R-:W-:Y:S02]  /*4040*/  LOP3.LUT R121, R121, R120, RZ, 0x3c, !PT ;  /* 0x0000007879797212 */ /* 0x000fe400078e3cff */
[----:B-1----:R-:W-:Y:S02]  /*4050*/  PRMT R48, RZ, 0x7610, R48 ;  /* 0x00007610ff307816 */ /* 0x002fe40000000030 */
[----:B------:R0:W3:Y:S01]  /*4060*/  @!P0 LDG.E.U16 R147, desc[UR6][R162.64] ;  /* 0x00000006a2938981 */ /* 0x0000e2000c1e1500 */
[----:B------:R-:W-:-:S02]  /*4070*/  LOP3.LUT R122, R123, R122, RZ, 0x3c, !PT ;  /* 0x0000007a7b7a7212 */ /* 0x000fc400078e3cff */
[----:B------:R-:W-:Y:S01]  /*4080*/  LOP3.LUT R125, R125, R124, RZ, 0x3c, !PT ;  /* 0x0000007c7d7d7212 */ /* 0x000fe200078e3cff */
[----:B------:R1:W-:Y:S01]  /*4090*/  STS.U16 [R136+UR4+0x900], R52 ;  /* 0x0009003488007988 */ /* 0x0003e20008000404 */
[C---:B0-----:R-:W-:Y:S01]  /*40a0*/  IMAD.WIDE R162, R76.reuse, 0x2, R118 ;  /* 0x000000024ca27825 */ /* 0x041fe200078e0276 */
[----:B------:R-:W-:Y:S02]  /*40b0*/  LOP3.LUT R123, R123, R122, RZ, 0x3c, !PT ;  /* 0x0000007a7b7b7212 */ /* 0x000fe400078e3cff */
[----:B-1----:R-:W-:Y:S02]  /*40c0*/  PRMT R52, RZ, 0x7610, R52 ;  /* 0x00007610ff347816 */ /* 0x002fe40000000034 */
[----:B------:R0:W4:Y:S01]  /*40d0*/  @!P0 LDG.E.U16 R48, desc[UR6][R162.64] ;  /* 0x00000006a2308981 */ /* 0x000122000c1e1500 */
[----:B------:R-:W-:Y:S02]  /*40e0*/  LOP3.LUT R124, R125, R124, RZ, 0x3c, !PT ;  /* 0x0000007c7d7c7212 */ /* 0x000fe400078e3cff */
[----:B------:R-:W-:Y:S01]  /*40f0*/  LOP3.LUT R113, R113, R112, RZ, 0x3c, !PT ;  /* 0x0000007071717212 */ /* 0x000fe200078e3cff */
[----:B------:R1:W-:Y:S01]  /*4100*/  STS.U16 [R136+UR4+0xb00], R53 ;  /* 0x000b003588007988 */ /* 0x0003e20008000404 */
[----:B0-----:R-:W-:Y:S01]  /*4110*/  IMAD.WIDE R162, R76, 0x2, R120 ;  /* 0x000000024ca27825 */ /* 0x001fe200078e0278 */
[----:B------:R-:W-:-:S02]  /*4120*/  LOP3.LUT R125, R125, R124, RZ, 0x3c, !PT ;  /* 0x0000007c7d7d7212 */ /* 0x000fc400078e3cff */
[----:B-1----:R-:W-:Y:S02]  /*4130*/  PRMT R53, RZ, 0x7610, R53 ;  /* 0x00007610ff357816 */ /* 0x002fe40000000035 */
[----:B------:R0:W4:Y:S01]  /*4140*/  @!P0 LDG.E.U16 R52, desc[UR6][R162.64] ;  /* 0x00000006a2348981 */ /* 0x000122000c1e1500 */
[----:B------:R-:W-:Y:S02]  /*4150*/  LOP3.LUT R112, R113, R112, RZ, 0x3c, !PT ;  /* 0x0000007071707212 */ /* 0x000fe400078e3cff */
[----:B------:R-:W-:Y:S01]  /*4160*/  LOP3.LUT R115, R115, R114, RZ, 0x3c, !PT ;  /* 0x0000007273737212 */ /* 0x000fe200078e3cff */
[----:B------:R1:W-:Y:S01]  /*4170*/  STS.U16 [R136+UR4+0xd00], R54 ;  /* 0x000d003688007988 */ /* 0x0003e20008000404 */
[----:B0-----:R-:W-:Y:S01]  /*4180*/  IMAD.WIDE R162, R76, 0x2, R122 ;  /* 0x000000024ca27825 */ /* 0x001fe200078e027a */
[----:B------:R-:W-:Y:S02]  /*4190*/  LOP3.LUT R113, R113, R112, RZ, 0x3c, !PT ;  /* 0x0000007071717212 */ /* 0x000fe400078e3cff */
[----:B-1----:R-:W-:-:S02]  /*41a0*/  PRMT R54, RZ, 0x7610, R54 ;  /* 0x00007610ff367816 */ /* 0x002fc40000000036 */
[----:B------:R0:W4:Y:S01]  /*41b0*/  @!P0 LDG.E.U16 R53, desc[UR6][R162.64] ;  /* 0x00000006a2358981 */ /* 0x000122000c1e1500 */
[----:B------:R-:W-:-:S03]  /*41c0*/  LOP3.LUT R114, R115, R114, RZ, 0x3c, !PT ;  /* 0x0000007273727212 */ /* 0x000fc600078e3cff */
[----:B------:R1:W-:Y:S01]  /*41d0*/  STS.U16 [R136+UR4+0xf00], R49 ;  /* 0x000f003188007988 */ /* 0x0003e20008000404 */
[C---:B0-----:R-:W-:Y:S01]  /*41e0*/  IMAD.WIDE R162, R76.reuse, 0x2, R124 ;  /* 0x000000024ca27825 */ /* 0x041fe200078e027c */
[----:B------:R-:W-:Y:S02]  /*41f0*/  LOP3.LUT R115, R115, R114, RZ, 0x3c, !PT ;  /* 0x0000007273737212 */ /* 0x000fe400078e3cff */
[----:B-1----:R-:W-:Y:S02]  /*4200*/  PRMT R49, RZ, 0x7610, R49 ;  /* 0x00007610ff317816 */ /* 0x002fe40000000031 */
[----:B------:R0:W4:Y:S04]  /*4210*/  @!P0 LDG.E.U16 R54, desc[UR6][R162.64] ;  /* 0x00000006a2368981 */ /* 0x000128000c1e1500 */
[----:B------:R1:W-:Y:S01]  /*4220*/  STS.U16 [R136+UR4+0x100], R149 ;  /* 0x0001009588007988 */ /* 0x0003e20008000404 */
[----:B0-----:R-:W-:Y:S01]  /*4230*/  IMAD.WIDE R162, R76, 0x2, R112 ;  /* 0x000000024ca27825 */ /* 0x001fe200078e0270 */
[----:B-1----:R-:W-:-:S04]  /*4240*/  PRMT R149, RZ, 0x7610, R149 ;  /* 0x00007610ff957816 */ /* 0x002fc80000000095 */
[----:B------:R0:W4:Y:S01]  /*4250*/  @!P0 LDG.E.U16 R49, desc[UR6][R162.64] ;  /* 0x00000006a2318981 */ /* 0x000122000c1e1500 */
[----:B------:R-:W-:Y:S01]  /*4260*/  PRMT R151, RZ, 0x7610, R151 ;  /* 0x00007610ff977816 */ /* 0x000fe20000000097 */
[----:B0-----:R-:W-:-:S05]  /*4270*/  IMAD.WIDE R162, R76, 0x2, R114 ;  /* 0x000000024ca27825 */ /* 0x001fca00078e0272 */
[----:B------:R0:W4:Y:S02]  /*4280*/  @!P0 LDG.E.U16 R149, desc[UR6][R162.64] ;  /* 0x00000006a2958981 */ /* 0x000124000c1e1500 */
[----:B0-----:R-:W-:Y:S02]  /*4290*/  IMAD.MOV.U32 R162, RZ, RZ, R109 ;  /* 0x000000ffffa27224 */ /* 0x001fe400078e006d */
[----:B------:R-:W-:Y:S02]  /*42a0*/  IMAD.MOV.U32 R163, RZ, RZ, R108 ;  /* 0x000000ffffa37224 */ /* 0x000fe400078e006c */
[----:B------:R-:W-:-:S05]  /*42b0*/  IMAD.WIDE R108, R76, 0x2, R162 ;  /* 0x000000024c6c7825 */ /* 0x000fca00078e02a2 */
[----:B------:R0:W4:Y:S04]  /*42c0*/  @!P0 LDG.E.U16 R151, desc[UR6][R108.64] ;  /* 0x000000066c978981 */ /* 0x000128000c1e1500 */
[----:B------:R1:W-:Y:S04]  /*42d0*/  STS.U16 [R136+UR4+0x1300], R56 ;  /* 0x0013003888007988 */ /* 0x0003e80008000404 */
[----:B------:R0:W-:Y:S01]  /*42e0*/  STS.U16 [R136+UR4+0x1500], R57 ;  /* 0x0015003988007988 */ /* 0x0001e20008000404 */
[----:B-1----:R-:W-:-:S03]  /*42f0*/  LOP3.LUT R56, R34, 0x7, RZ, 0xc0, !PT ;  /* 0x0000000722387812 */ /* 0x002fc600078ec0ff */
[----:B------:R1:W-:Y:S04]  /*4300*/  STS.U16 [R136+UR4+0x1700], R50 ;  /* 0x0017003288007988 */ /* 0x0003e80008000404 */
[----:B------:R5:W-:Y:S01]  /*4310*/  STS.U16 [R136+UR4+0x1100], R55 ;  /* 0x0011003788007988 */ /* 0x000be20008000404 */
[----:B0-----:R-:W-:Y:S02]  /*4320*/  IMAD R57, R56, 0x110, RZ ;  /* 0x0000011038397824 */ /* 0x001fe400078e02ff */
[----:B-1----:R-:W-:Y:S02]  /*4330*/  IMAD.SHL.U32 R50, R34, 0x2, RZ ;  /* 0x0000000222327824 */ /* 0x002fe400078e00ff */
[----:B-----5:R-:W-:-:S03]  /*4340*/  IMAD.SHL.U32 R55, R60, 0x2, RZ ;  /* 0x000000023c377824 */ /* 0x020fc600078e00ff */
[----:B------:R-:W-:Y:S01]  /*4350*/  LOP3.LUT R109, R57, 0x30, R50, 0x78, !PT ;  /* 0x00000030396d7812 */ /* 0x000fe200078e7832 */
[----:B------:R-:W-:Y:S01]  /*4360*/  STS.U16 [R136+UR4+0x1900], R58 ;  /* 0x0019003a88007988 */ /* 0x000fe20008000404 */
[----:B------:R-:W-:-:S03]  /*4370*/  LOP3.LUT R57, R55, 0x10, RZ, 0x3c, !PT ;  /* 0x0000001037397812 */ /* 0x000fc600078e3cff */
[----:B------:R-:W-:Y:S01]  /*4380*/  STS.U16 [R136+UR4+0x1b00], R59 ;  /* 0x001b003b88007988 */ /* 0x000fe20008000404 */
[----:B------:R-:W-:Y:S01]  /*4390*/  IMAD.SHL.U32 R108, R34, 0x40, RZ ;  /* 0x00000040226c7824 */ /* 0x000fe200078e00ff */
[C---:B------:R-:W-:Y:S02]  /*43a0*/  LOP3.LUT R50, R55.reuse, 0x20, RZ, 0x3c, !PT ;  /* 0x0000002037327812 */ /* 0x040fe400078e3cff */
[----:B------:R-:W-:Y:S04]  /*43b0*/  STS.U16 [R136+UR4+0x1d00], R61 ;  /* 0x001d003d88007988 */ /* 0x000fe80008000404 */
[----:B------:R0:W-:Y:S04]  /*43c0*/  STS.U16 [R136+UR4+0x1f00], R51 ;  /* 0x001f003388007988 */ /* 0x0001e80008000404 */
[----:B------:R-:W-:Y:S04]  /*43d0*/  STS.U16 [R55+UR4+0x2000], R62 ;  /* 0x0020003e37007988 */ /* 0x000fe80008000404 */
[----:B------:R-:W-:Y:S01]  /*43e0*/  STS.U16 [R55+UR4+0x2800], R146 ;  /* 0x0028009237007988 */ /* 0x000fe20008000404 */
[----:B0-----:R-:W-:-:S02]  /*43f0*/  LOP3.LUT R51, R55, 0x30, RZ, 0x3c, !PT ;  /* 0x0000003037337812 */ /* 0x001fc400078e3cff */
[----:B------:R-:W-:Y:S02]  /*4400*/  LOP3.LUT R108, R109, 0x800, R108, 0xf8, !PT ;  /* 0x000008006d6c7812 */ /* 0x000fe400078ef86c */
[C---:B------:R-:W-:Y:S02]  /*4410*/  LOP3.LUT R60, R55.reuse, 0x60, RZ, 0x3c, !PT ;  /* 0x00000060373c7812 */ /* 0x040fe400078e3cff */
[C---:B------:R-:W-:Y:S01]  /*4420*/  LOP3.LUT R109, R55.reuse, 0x70, RZ, 0x3c, !PT ;  /* 0x00000070376d7812 */ /* 0x040fe200078e3cff */
[----:B--2---:R-:W-:Y:S04]  /*4430*/  STS.U16 [R55+UR4+0x3000], R158 ;  /* 0x0030009e37007988 */ /* 0x004fe80008000404 */
[----:B---3--:R-:W-:Y:S04]  /*4440*/  STS.U16 [R55+UR4+0x3800], R147 ;  /* 0x0038009337007988 */ /* 0x008fe80008000404 */
[----:B------:R0:W-:Y:S04]  /*4450*/  STS.U16 [R57+UR4+0x2100], R36 ;  /* 0x0021002439007988 */ /* 0x0001e80008000404 */
[----:B------:R1:W-:Y:S04]  /*4460*/  STS.U16 [R57+UR4+0x2900], R43 ;  /* 0x0029002b39007988 */ /* 0x0003e80008000404 */
[----:B------:R-:W-:Y:S01]  /*4470*/  STS.U16 [R57+UR4+0x3100], R156 ;  /* 0x0031009c39007988 */ /* 0x000fe20008000404 */
[----:B0-----:R-:W-:-:S03]  /*4480*/  LOP3.LUT R36, R55, 0x40, RZ, 0x3c, !PT ;  /* 0x0000004037247812 */ /* 0x001fc600078e3cff */
[----:B----4-:R-:W-:Y:S01]  /*4490*/  STS.U16 [R57+UR4+0x3900], R48 ;  /* 0x0039003039007988 */ /* 0x010fe20008000404 */
[----:B-1----:R-:W-:-:S03]  /*44a0*/  LOP3.LUT R43, R55, 0x50, RZ, 0x3c, !PT ;  /* 0x00000050372b7812 */ /* 0x002fc600078e3cff */
[----:B------:R-:W-:Y:S04]  /*44b0*/  STS.U16 [R50+UR4+0x2200], R41 ;  /* 0x0022002932007988 */ /* 0x000fe80008000404 */
        /* <DEDUP_REMOVED lines=9> */
[----:B------:R0:W-:Y:S04]  /*4550*/  STS.U16 [R36+UR4+0x3400], R77 ;  /* 0x0034004d24007988 */ /* 0x0001e80008000404 */
        /* <DEDUP_REMOVED lines=12> */
[----:B------:R-:W-:Y:S01]  /*4620*/  STS.U16 [R109+UR4+0x3f00], R151 ;  /* 0x003f00976d007988 */ /* 0x000fe20008000404 */
[----:B------:R-:W-:Y:S06]  /*4630*/  BAR.SYNC.DEFER_BLOCKING 0x0 ;  /* 0x0000000000007b1d */ /* 0x000fec0000010000 */
[----:B------:R-:W-:Y:S04]  /*4640*/  LDSM.16.MT88.4 R40, [R27] ;  /* 0x000000001b28783b */ /* 0x000fe80000004200 */
[----:B------:R-:W1:Y:S04]  /*4650*/  LDSM.16.M88.4 R48, [R108+UR4+0x2000] ;  /* 0x002000046c30783b */ /* 0x000e680008000200 */
[----:B------:R-:W2:Y:S04]  /*4660*/  LDSM.16.M88.4 R52, [R108+UR4+0x3000] ;  /* 0x003000046c34783b */ /* 0x000ea80008000200 */
[----:B------:R-:W3:Y:S01]  /*4670*/  LDSM.16.MT88.4 R56, [R27+0x400] ;  /* 0x000400001b38783b */ /* 0x000ee20000004200 */
[----:B0-----:R-:W-:-:S03]  /*4680*/  LOP3.LUT R77, R108, 0x40, RZ, 0x3c, !PT ;  /* 0x000000406c4d7812 */ /* 0x001fc600078e3cff */
[----:B------:R-:W-:Y:S04]  /*4690*/  LDSM.16.MT88.4 R60, [R27+0x800] ;  /* 0x000800001b3c783b */ /* 0x000fe80000004200 */
[----:B------:R-:W0:Y:S01]  /*46a0*/  LDSM.16.M88.4 R36, [R77+UR4+0x2000] ;  /* 0x002000044d24783b */ /* 0x000e220008000200 */
[C---:B-1----:R-:W-:Y:S08]  /*46b0*/  HMMA.16816.F32 R44, R40.reuse, R48, R44 ;  /* 0x00000030282c723c */ /* 0x042ff0000000182c */
[----:B--2---:R-:W-:Y:S01]  /*46c0*/  HMMA.16816.F32 R64, R40, R52, R64 ;  /* 0x000000342840723c */ /* 0x004fe20000001840 */
[----:B------:R-:W1:Y:S11]  /*46d0*/  LDSM.16.M88.4 R40, [R77+UR4+0x3000] ;  /* 0x003000044d28783b */ /* 0x000e760008000200 */
[C---:B---3--:R-:W-:Y:S01]  /*46e0*/  HMMA.16816.F32 R48, R56.reuse, R50, R44 ;  /* 0x000000323830723c */ /* 0x048fe2000000182c */
[----:B------:R-:W2:Y:S07]  /*46f0*/  LDSM.16.MT88.4 R44, [R27+0xc00] ;  /* 0x000c00001b2c783b */ /* 0x000eae0000004200 */
[----:B------:R-:W-:Y:S01]  /*4700*/  HMMA.16816.F32 R64, R56, R54, R64 ;  /* 0x000000363840723c */ /* 0x000fe20000001840 */
[----:B------:R-:W-:Y:S04]  /*4710*/  LDSM.16.MT88.4 R52, [R27+0x1000] ;  /* 0x001000001b34783b */ /* 0x000fe80000004200 */
[----:B------:R-:W3:Y:S07]  /*4720*/  LDSM.16.M88.4 R56, [R108+UR4+0x2080] ;  /* 0x002080046c38783b */ /* 0x000eee0008000200 */
[C---:B0-----:R-:W-:Y:S08]  /*4730*/  HMMA.16816.F32 R48, R60.reuse, R36, R48 ;  /* 0x000000243c30723c */ /* 0x041ff00000001830 */
[----:B-1----:R-:W-:Y:S01]  /*4740*/  HMMA.16816.F32 R60, R60, R40, R64 ;  /* 0x000000283c3c723c */ /* 0x002fe20000001840 */
[----:B------:R-:W0:Y:S01]  /*4750*/  LDSM.16.M88.4 R64, [R108+UR4+0x3080] ;  /* 0x003080046c40783b */ /* 0x000e220008000200 */
[----:B------:R-:W-:-:S04]  /*4760*/  IMAD.WIDE R36, R69, 0x2, R114 ;  /* 0x0000000245247825 */ /* 0x000fc800078e0272 */
[----:B------:R-:W-:Y:S02]  /*4770*/  IMAD.MOV.U32 R115, RZ, RZ, R36 ;  /* 0x000000ffff737224 */ /* 0x000fe400078e0024 */
[----:B------:R-:W-:-:S04]  /*4780*/  IMAD.MOV.U32 R114, RZ, RZ, R37 ;  /* 0x000000ffff727224 */ /* 0x000fc800078e0025 */
[C---:B--2---:R-:W-:Y:S01]  /*4790*/  HMMA.16816.F32 R48, R44.reuse, R38, R48 ;  /* 0x000000262c30723c */ /* 0x044fe20000001830 */
[----:B------:R-:W1:Y:S07]  /*47a0*/  LDSM.16.MT88.4 R36, [R27+0x1400] ;  /* 0x001400001b24783b */ /* 0x000e6e0000004200 */
[----:B------:R-:W-:Y:S01]  /*47b0*/  HMMA.16816.F32 R60, R44, R42, R60 ;  /* 0x0000002a2c3c723c */ /* 0x000fe2000000183c */
[----:B------:R-:W-:-:S04]  /*47c0*/  IMAD.WIDE R40, R69, 0x2, R124 ;  /* 0x0000000245287825 */ /* 0x000fc800078e027c */
[----:B------:R-:W-:Y:S02]  /*47d0*/  IMAD.MOV.U32 R125, RZ, RZ, R40 ;  /* 0x000000ffff7d7224 */ /* 0x000fe400078e0028 */
[----:B------:R-:W-:Y:S02]  /*47e0*/  IMAD.MOV.U32 R124, RZ, RZ, R41 ;  /* 0x000000ffff7c7224 */ /* 0x000fe400078e0029 */
[----:B------:R-:W-:-:S04]  /*47f0*/  IMAD.WIDE R46, R69, 0x2, R122 ;  /* 0x00000002452e7825 */ /* 0x000fc800078e027a */
[----:B------:R-:W-:-:S04]  /*4800*/  IMAD.WIDE R44, R69, 0x2, R120 ;  /* 0x00000002452c7825 */ /* 0x000fc800078e0278 */
[----:B------:R-:W-:-:S04]  /*4810*/  IMAD.WIDE R42, R69, 0x2, R118 ;  /* 0x00000002452a7825 */ /* 0x000fc800078e0276 */
[----:B------:R-:W-:Y:S01]  /*4820*/  IMAD.WIDE R40, R69, 0x2, R130 ;  /* 0x0000000245287825 */ /* 0x000fe200078e0282 */
[C---:B---3--:R-:W-:Y:S03]  /*4830*/  HMMA.16816.F32 R48, R52.reuse, R56, R48 ;  /* 0x000000383430723c */ /* 0x048fe60000001830 */
[----:B------:R-:W-:Y:S02]  /*4840*/  IMAD.MOV.U32 R123, RZ, RZ, R46 ;  /* 0x000000ffff7b7224 */ /* 0x000fe400078e002e */
[----:B------:R-:W-:Y:S02]  /*4850*/  IMAD.MOV.U32 R122, RZ, RZ, R47 ;  /* 0x000000ffff7a7224 */ /* 0x000fe400078e002f */
[----:B------:R-:W-:Y:S01]  /*4860*/  IMAD.MOV.U32 R121, RZ, RZ, R44 ;  /* 0x000000ffff797224 */ /* 0x000fe200078e002c */
[----:B0-----:R-:W-:Y:S01]  /*4870*/  HMMA.16816.F32 R60, R52, R64, R60 ;  /* 0x00000040343c723c */ /* 0x001fe2000000183c */
[----:B------:R-:W-:Y:S01]  /*4880*/  IMAD.MOV.U32 R120, RZ, RZ, R45 ;  /* 0x000000ffff787224 */ /* 0x000fe200078e002d */
[----:B------:R-:W-:Y:S01]  /*4890*/  LDSM.16.M88.4 R52, [R77+UR4+0x3080] ;  /* 0x003080044d34783b */ /* 0x000fe20008000200 */
[----:B------:R-:W-:-:S02]  /*48a0*/  IMAD.MOV.U32 R119, RZ, RZ, R42 ;  /* 0x000000ffff777224 */ /* 0x000fc400078e002a */
[----:B------:R-:W-:Y:S01]  /*48b0*/  IMAD.MOV.U32 R118, RZ, RZ, R43 ;  /* 0x000000ffff767224 */ /* 0x000fe200078e002b */
[----:B------:R-:W0:Y:S01]  /*48c0*/  LDSM.16.MT88.4 R44, [R27+0x1800] ;  /* 0x001800001b2c783b */ /* 0x000e220000004200 */
[----:B------:R-:W-:Y:S02]  /*48d0*/  IMAD.MOV.U32 R131, RZ, RZ, R40 ;  /* 0x000000ffff837224 */ /* 0x000fe400078e0028 */
[----:B------:R-:W-:Y:S02]  /*48e0*/  IMAD.MOV.U32 R130, RZ, RZ, R41 ;  /* 0x000000ffff827224 */ /* 0x000fe400078e0029 */
[----:B------:R-:W2:Y:S01]  /*48f0*/  LDSM.16.M88.4 R40, [R77+UR4+0x2080] ;  /* 0x002080044d28783b */ /* 0x000ea20008000200 */
[----:B------:R-:W-:-:S04]  /*4900*/  IMAD.WIDE R56, R69, 0x2, R134 ;  /* 0x0000000245387825 */ /* 0x000fc800078e0286 */
[----:B------:R-:W-:Y:S02]  /*4910*/  IMAD.MOV.U32 R135, RZ, RZ, R56 ;  /* 0x000000ffff877224 */ /* 0x000fe400078e0038 */
[----:B------:R-:W-:Y:S02]  /*4920*/  IMAD.MOV.U32 R134, RZ, RZ, R57 ;  /* 0x000000ffff867224 */ /* 0x000fe400078e0039 */
[C---:B-1----:R-:W-:Y:S01]  /*4930*/  HMMA.16816.F32 R56, R36.reuse, R58, R48 ;  /* 0x0000003a2438723c */ /* 0x042fe20000001830 */
[----:B------:R-:W1:Y:S07]  /*4940*/  LDSM.16.MT88.4 R48, [R27+0x1c00] ;  /* 0x001c00001b30783b */ /* 0x000e6e0000004200 */
[----:B------:R-:W-:Y:S01]  /*4950*/  HMMA.16816.F32 R60, R36, R66, R60 ;  /* 0x00000042243c723c */ /* 0x000fe2000000183c */
[----:B------:R-:W-:-:S04]  /*4960*/  IMAD.WIDE R36, R69, 0x2, R106 ;  /* 0x0000000245247825 */ /* 0x000fc800078e026a */
[----:B------:R-:W-:Y:S02]  /*4970*/  IMAD.MOV.U32 R107, RZ, RZ, R36 ;  /* 0x000000ffff6b7224 */ /* 0x000fe400078e0024 */
[----:B------:R-:W-:Y:S02]  /*4980*/  IMAD.MOV.U32 R106, RZ, RZ, R37 ;  /* 0x000000ffff6a7224 */ /* 0x000fe400078e0025 */
[----:B------:R-:W-:Y:S02]  /*4990*/  VIADD R75, R75, 0xffffffff ;  /* 0xffffffff4b4b7836 */ /* 0x000fe40000000000 */
[----:B------:R-:W-:-:S09]  /*49a0*/  IMAD.WIDE R36, R69, 0x2, R102 ;  /* 0x0000000245247825 */ /* 0x000fd200078e0266 */
[C---:B0-----:R-:W-:Y:S08]  /*49b0*/  HMMA.16816.F32 R60, R44.reuse, R52, R60 ;  /* 0x000000342c3c723c */ /* 0x041ff0000000183c */
[----:B--2---:R-:W-:Y:S01]  /*49c0*/  HMMA.16816.F32 R56, R44, R40, R56 ;  /* 0x000000282c38723c */ /* 0x004fe20000001838 */
[----:B------:R-:W-:Y:S01]  /*49d0*/  IMAD.MOV.U32 R103, RZ, RZ, R36 ;  /* 0x000000ffff677224 */ /* 0x000fe200078e0024 */
[----:B------:R-:W-:Y:S01]  /*49e0*/  ISETP.NE.U32.AND P0, PT, R75, RZ, PT ;  /* 0x000000ff4b00720c */ /* 0x000fe20003f05070 */
[----:B------:R-:W-:-:S02]  /*49f0*/  IMAD.MOV.U32 R102, RZ, RZ, R37 ;  /* 0x000000ffff667224 */ /* 0x000fc400078e0025 */
[----:B------:R-:W-:-:S04]  /*4a00*/  IMAD.WIDE R38, R69, 0x2, R110 ;  /* 0x0000000245267825 */ /* 0x000fc800078e026e */
[----:B------:R-:W-:-:S04]  /*4a10*/  IMAD.WIDE R36, R69, 0x2, R98 ;  /* 0x0000000245247825 */ /* 0x000fc800078e0262 */
[----:B------:R-:W-:-:S04]  /*4a20*/  IMAD.WIDE R64, R69, 0x2, R126 ;  /* 0x0000000245407825 */ /* 0x000fc800078e027e */
[----:B------:R-:W-:-:S04]  /*4a30*/  IMAD.WIDE R136, R69, 0x2, R112 ;  /* 0x0000000245887825 */ /* 0x000fc800078e0270 */
[----:B------:R-:W-:Y:S02]  /*4a40*/  IMAD.MOV.U32 R111, RZ, RZ, R38 ;  /* 0x000000ffff6f7224 */ /* 0x000fe400078e0026 */
[----:B------:R-:W-:Y:S02]  /*4a50*/  IMAD.MOV.U32 R110, RZ, RZ, R39 ;  /* 0x000000ffff6e7224 */ /* 0x000fe400078e0027 */
[----:B------:R-:W-:Y:S02]  /*4a60*/  IMAD.MOV.U32 R99, RZ, RZ, R36 ;  /* 0x000000ffff637224 */ /* 0x000fe400078e0024 */
[----:B------:R-:W-:Y:S02]  /*4a70*/  IMAD.MOV.U32 R98, RZ, RZ, R37 ;  /* 0x000000ffff627224 */ /* 0x000fe400078e0025 */
[----:B------:R-:W-:Y:S02]  /*4a80*/  IMAD.MOV.U32 R127, RZ, RZ, R64 ;  /* 0x000000ffff7f7224 */ /* 0x000fe400078e0040 */
[----:B------:R-:W-:-:S02]  /*4a90*/  IMAD.MOV.U32 R126, RZ, RZ, R65 ;  /* 0x000000ffff7e7224 */ /* 0x000fc400078e0041 */
[----:B------:R-:W-:-:S04]  /*4aa0*/  IMAD.WIDE R38, R69, 0x2, R100 ;  /* 0x0000000245267825 */ /* 0x000fc800078e0264 */
[----:B------:R-:W-:-:S04]  /*4ab0*/  IMAD.WIDE R36, R69, 0x2, R88 ;  /* 0x0000000245247825 */ /* 0x000fc800078e0258 */
[----:B------:R-:W-:Y:S02]  /*4ac0*/  IMAD.MOV.U32 R113, RZ, RZ, R136 ;  /* 0x000000ffff717224 */ /* 0x000fe400078e0088 */
[----:B------:R-:W-:Y:S02]  /*4ad0*/  IMAD.MOV.U32 R112, RZ, RZ, R137 ;  /* 0x000000ffff707224 */ /* 0x000fe400078e0089 */
[----:B------:R-:W-:-:S04]  /*4ae0*/  IMAD.WIDE R66, R69, 0x2, R116 ;  /* 0x0000000245427825 */ /* 0x000fc800078e0274 */
[----:B------:R-:W-:-:S04]  /*4af0*/  IMAD.WIDE R64, R69, 0x2, R104 ;  /* 0x0000000245407825 */ /* 0x000fc800078e0268 */
[----:B------:R-:W-:-:S04]  /*4b00*/  IMAD.WIDE R44, R69, 0x2, R94 ;  /* 0x00000002452c7825 */ /* 0x000fc800078e025e */
[----:B------:R-:W-:Y:S01]  /*4b10*/  IMAD.WIDE R136, R69, 0x2, R128 ;  /* 0x0000000245887825 */ /* 0x000fe200078e0280 */
[----:B------:R-:W-:-:S03]  /*4b20*/  UIADD3 UR5, UPT, UPT, UR5, -0x80, URZ ;  /* 0xffffff8005057890 */ /* 0x000fc6000fffe0ff */
[----:B------:R-:W-:-:S04]  /*4b30*/  IMAD.WIDE R138, R69, 0x2, R138 ;  /* 0x00000002458a7825 */ /* 0x000fc800078e028a */
[----:B------:R-:W-:-:S04]  /*4b40*/  IMAD.WIDE R140, R69, 0x2, R140 ;  /* 0x00000002458c7825 */ /* 0x000fc800078e028c */
[----:B------:R-:W-:Y:S02]  /*4b50*/  IMAD.MOV.U32 R101, RZ, RZ, R38 ;  /* 0x000000ffff657224 */ /* 0x000fe400078e0026 */
[----:B------:R-:W-:Y:S02]  /*4b60*/  IMAD.MOV.U32 R100, RZ, RZ, R39 ;  /* 0x000000ffff647224 */ /* 0x000fe400078e0027 */
[----:B------:R-:W-:Y:S02]  /*4b70*/  IMAD.MOV.U32 R89, RZ, RZ, R36 ;  /* 0x000000ffff597224 */ /* 0x000fe400078e0024 */
[----:B------:R-:W-:Y:S02]  /*4b80*/  IMAD.MOV.U32 R88, RZ, RZ, R37 ;  /* 0x000000ffff587224 */ /* 0x000fe400078e0025 */
[----:B------:R-:W-:-:S04]  /*4b90*/  IMAD.WIDE R162, R69, 0x2, R162 ;  /* 0x0000000245a27825 */ /* 0x000fc800078e02a2 */
[----:B------:R-:W-:-:S04]  /*4ba0*/  IMAD.WIDE R144, R69, 0x2, R144 ;  /* 0x0000000245907825 */ /* 0x000fc800078e0290 */
[----:B------:R-:W-:Y:S02]  /*4bb0*/  IMAD.MOV.U32 R117, RZ, RZ, R66 ;  /* 0x000000ffff757224 */ /* 0x000fe400078e0042 */
[----:B------:R-:W-:Y:S02]  /*4bc0*/  IMAD.MOV.U32 R116, RZ, RZ, R67 ;  /* 0x000000ffff747224 */ /* 0x000fe400078e0043 */
[----:B------:R-:W-:Y:S02]  /*4bd0*/  IMAD.MOV.U32 R105, RZ, RZ, R64 ;  /* 0x000000ffff697224 */ /* 0x000fe400078e0040 */
[----:B------:R-:W-:Y:S02]  /*4be0*/  IMAD.MOV.U32 R104, RZ, RZ, R65 ;  /* 0x000000ffff687224 */ /* 0x000fe400078e0041 */
[C---:B------:R-:W-:Y:S01]  /*4bf0*/  IMAD.WIDE R40, R69.reuse, 0x2, R92 ;  /* 0x0000000245287825 */ /* 0x040fe200078e025c */
[----:B-1----:R-:W-:Y:S03]  /*4c00*/  HMMA.16816.F32 R64, R48, R54, R60 ;  /* 0x000000363040723c */ /* 0x002fe6000000183c */
[----:B------:R-:W-:-:S04]  /*4c10*/  IMAD.WIDE R38, R69, 0x2, R90 ;  /* 0x0000000245267825 */ /* 0x000fc800078e025a */
[----:B------:R-:W-:Y:S02]  /*4c20*/  IMAD.MOV.U32 R95, RZ, RZ, R44 ;  /* 0x000000ffff5f7224 */ /* 0x000fe400078e002c */
[----:B------:R-:W-:Y:S02]  /*4c30*/  IMAD.MOV.U32 R94, RZ, RZ, R45 ;  /* 0x000000ffff5e7224 */ /* 0x000fe400078e002d */
[----:B------:R-:W-:Y:S01]  /*4c40*/  IMAD.WIDE R36, R69, 0x2, R82 ;  /* 0x0000000245247825 */ /* 0x000fe200078e0252 */
[----:B------:R-:W-:Y:S03]  /*4c50*/  HMMA.16816.F32 R44, R48, R42, R56 ;  /* 0x0000002a302c723c */ /* 0x000fe60000001838 */
[----:B------:R-:W-:Y:S02]  /*4c60*/  IMAD.MOV.U32 R128, RZ, RZ, R137 ;  /* 0x000000ffff807224 */ /* 0x000fe400078e0089 */
[----:B------:R-:W-:-:S02]  /*4c70*/  IMAD.MOV.U32 R137, RZ, RZ, R139 ;  /* 0x000000ffff897224 */ /* 0x000fc400078e008b */
[----:B------:R-:W-:Y:S02]  /*4c80*/  IMAD.MOV.U32 R129, RZ, RZ, R136 ;  /* 0x000000ffff817224 */ /* 0x000fe400078e0088 */
[----:B------:R-:W-:Y:S02]  /*4c90*/  IMAD.MOV.U32 R139, RZ, RZ, R140 ;  /* 0x000000ffff8b7224 */ /* 0x000fe400078e008c */
[----:B------:R-:W-:Y:S02]  /*4ca0*/  IMAD.MOV.U32 R109, RZ, RZ, R162 ;  /* 0x000000ffff6d7224 */ /* 0x000fe400078e00a2 */
[----:B------:R-:W-:Y:S02]  /*4cb0*/  IMAD.MOV.U32 R108, RZ, RZ, R163 ;  /* 0x000000ffff6c7224 */ /* 0x000fe400078e00a3 */
[----:B------:R-:W-:Y:S02]  /*4cc0*/  IMAD.MOV.U32 R136, RZ, RZ, R144 ;  /* 0x000000ffff887224 */ /* 0x000fe400078e0090 */
[----:B------:R-:W-:-:S02]  /*4cd0*/  IMAD.MOV.U32 R77, RZ, RZ, R145 ;  /* 0x000000ffff4d7224 */ /* 0x000fc400078e0091 */
[----:B------:R-:W-:-:S04]  /*4ce0*/  IMAD.WIDE R142, R69, 0x2, R142 ;  /* 0x00000002458e7825 */ /* 0x000fc800078e028e */
[----:B------:R-:W-:Y:S02]  /*4cf0*/  IMAD.MOV.U32 R140, RZ, RZ, R141 ;  /* 0x000000ffff8c7224 */ /* 0x000fe400078e008d */
[----:B------:R-:W-:-:S04]  /*4d00*/  IMAD.WIDE R132, R69, 0x2, R132 ;  /* 0x0000000245847825 */ /* 0x000fc800078e0284 */
[----:B------:R-:W-:Y:S02]  /*4d10*/  IMAD.MOV.U32 R93, RZ, RZ, R40 ;  /* 0x000000ffff5d7224 */ /* 0x000fe400078e0028 */
[----:B------:R-:W-:Y:S02]  /*4d20*/  IMAD.MOV.U32 R92, RZ, RZ, R41 ;  /* 0x000000ffff5c7224 */ /* 0x000fe400078e0029 */
[----:B------:R-:W-:Y:S02]  /*4d30*/  IMAD.MOV.U32 R91, RZ, RZ, R38 ;  /* 0x000000ffff5b7224 */ /* 0x000fe400078e0026 */
[----:B------:R-:W-:Y:S02]  /*4d40*/  IMAD.MOV.U32 R90, RZ, RZ, R39 ;  /* 0x000000ffff5a7224 */ /* 0x000fe400078e0027 */
[----:B------:R-:W-:-:S04]  /*4d50*/  IMAD.WIDE R86, R69, 0x2, R86 ;  /* 0x0000000245567825 */ /* 0x000fc800078e0256 */
[----:B------:R-:W-:-:S04]  /*4d60*/  IMAD.WIDE R84, R69, 0x2, R84 ;  /* 0x0000000245547825 */ /* 0x000fc800078e0254 */
[----:B------:R-:W-:-:S04]  /*4d70*/  IMAD.WIDE R80, R69, 0x2, R80 ;  /* 0x0000000245507825 */ /* 0x000fc800078e0250 */
[----:B------:R-:W-:Y:S02]  /*4d80*/  IMAD.MOV.U32 R83, RZ, RZ, R36 ;  /* 0x000000ffff537224 */ /* 0x000fe400078e0024 */
[----:B------:R-:W-:Y:S02]  /*4d90*/  IMAD.MOV.U32 R82, RZ, RZ, R37 ;  /* 0x000000ffff527224 */ /* 0x000fe400078e0025 */
[----:B------:R-:W-:-:S04]  /*4da0*/  IMAD.WIDE R78, R69, 0x2, R78 ;  /* 0x00000002454e7825 */ /* 0x000fc800078e024e */
[----:B------:R-:W-:Y:S01]  /*4db0*/  IMAD.WIDE R96, R68, 0x2, R96 ;  /* 0x0000000244607825 */ /* 0x000fe200078e0260 */
[----:B------:R-:W-:Y:S06]  /*4dc0*/  @P0 BRA `(.L_x_1) ;  /* 0xffffffdc00940947 */ /* 0x000fec000383ffff */
[----:B------:R-:W-:Y:S02]  /*4dd0*/  F2FP.F16.F32.PACK_AB R47, R67, R47 ;  /* 0x0000002f432f723e */ /* 0x000fe400000000ff */
[----:B------:R-:W-:Y:S02]  /*4de0*/  F2FP.F16.F32.PACK_AB R46, R66, R46 ;  /* 0x0000002e422e723e */ /* 0x000fe400000000ff */
[----:B------:R-:W-:Y:S02]  /*4df0*/  F2FP.F16.F32.PACK_AB R45, R65, R45 ;  /* 0x0000002d412d723e */ /* 0x000fe400000000ff */
[----:B------:R-:W-:-:S07]  /*4e00*/  F2FP.F16.F32.PACK_AB R44, R64, R44 ;  /* 0x0000002c402c723e */ /* 0x000fce00000000ff */
.L_x_0:
[----:B------:R-:W-:Y:S01]  /*4e10*/  BAR.SYNC.DEFER_BLOCKING 0x0 ;  /* 0x0000000000007b1d */ /* 0x000fe20000010000 */
[----:B------:R-:W-:Y:S02]  /*4e20*/  ISETP.NE.U32.AND P0, PT, R30, RZ, PT ;  /* 0x000000ff1e00720c */ /* 0x000fe40003f05070 */
[----:B------:R-:W-:Y:S02]  /*4e30*/  LOP3.LUT R31, R31, 0x40, RZ, 0xc0, !PT ;  /* 0x000000401f1f7812 */ /* 0x000fe400078ec0ff */
[----:B------:R-:W-:Y:S01]  /*4e40*/  SHF.R.S32.HI R4, RZ, 0x4, R34 ;  /* 0x00000004ff047819 */ /* 0x000fe20000011422 */
[----:B------:R-:W0:Y:S01]  /*4e50*/  LDCU UR5, c[0x0][0x3b4] ;  /* 0x00007680ff0577ac */ /* 0x000e220008000800 */
[----:B------:R-:W-:Y:S02]  /*4e60*/  SEL R3, RZ, 0x404, !P0 ;  /* 0x00000404ff037807 */ /* 0x000fe40004000000 */
[----:B------:R-:W-:Y:S01]  /*4e70*/  LOP3.LUT R0, R34, 0x20, RZ, 0xc0, !PT ;  /* 0x0000002022007812 */ /* 0x000fe200078ec0ff */
[----:B------:R-:W1:Y:S01]  /*4e80*/  LDCU.128 UR8, c[0x0][0x390] ;  /* 0x00007200ff0877ac */ /* 0x000e620008000c00 */
[----:B------:R-:W-:-:S02]  /*4e90*/  SGXT R4, R4, 0x1 ;  /* 0x000000010404781a */ /* 0x000fc40000000200 */
[----:B------:R-:W-:Y:S01]  /*4ea0*/  LOP3.LUT R32, R3, 0x3c, R32, 0x78, !PT ;  /* 0x0000003c03207812 */ /* 0x000fe200078e7820 */
[----:B------:R-:W-:Y:S01]  /*4eb0*/  IMAD R31, R0, 0x8, R31 ;  /* 0x00000008001f7824 */ /* 0x000fe200078e021f */
[----:B------:R-:W-:Y:S01]  /*4ec0*/  LOP3.LUT R3, R4, 0x404, RZ, 0xc0, !PT ;  /* 0x0000040404037812 */ /* 0x000fe200078ec0ff */
[----:B------:R-:W2:Y:S01]  /*4ed0*/  LDCU UR12, c[0x0][0x3b8] ;  /* 0x00007700ff0c77ac */ /* 0x000ea20008000800 */
[----:B------:R-:W-:Y:S01]  /*4ee0*/  SHF.R.S32.HI R2, RZ, 0x3, R34 ;  /* 0x00000003ff027819 */ /* 0x000fe20000011422 */
[----:B------:R-:W-:Y:S01]  /*4ef0*/  IMAD.IADD R31, R31, 0x1, R32 ;  /* 0x000000011f1f7824 */ /* 0x000fe200078e0220 */
[----:B------:R-:W-:Y:S01]  /*4f00*/  SHF.R.U32.HI R11, RZ, 0x5, R34 ;  /* 0x00000005ff0b7819 */ /* 0x000fe20000011622 */
[----:B------:R-:W-:Y:S01]  /*4f10*/  IMAD R3, R0, 0x4, R3 ;  /* 0x0000000400037824 */ /* 0x000fe200078e0203 */
[----:B------:R-:W-:Y:S02]  /*4f20*/  SGXT R2, R2, 0x1 ;  /* 0x000000010202781a */ /* 0x000fe40000000200 */
[----:B------:R-:W-:Y:S01]  /*4f30*/  LOP3.LUT R0, R31, 0x40, RZ, 0x3c, !PT ;  /* 0x000000401f007812 */ /* 0x000fe200078e3cff */
[----:B------:R-:W-:Y:S01]  /*4f40*/  STS [R31+UR4], R44 ;  /* 0x0000002c1f007988 */ /* 0x000fe20008000804 */
[----:B------:R-:W-:Y:S01]  /*4f50*/  LOP3.LUT R2, R2, 0x240, RZ, 0xc0, !PT ;  /* 0x0000024002027812 */ /* 0x000fe200078ec0ff */
[----:B0-----:R-:W-:Y:S01]  /*4f60*/  IMAD R4, R33, UR5, RZ ;  /* 0x0000000521047c24 */ /* 0x001fe2000f8e02ff */
[----:B------:R-:W-:Y:S01]  /*4f70*/  SGXT.U32 R11, R11, 0x2 ;  /* 0x000000020b0b781a */ /* 0x000fe20000000000 */
[----:B------:R-:W-:Y:S01]  /*4f80*/  STS [R31+UR4+0x80], R45 ;  /* 0x0000802d1f007988 */ /* 0x000fe20008000804 */
[----:B------:R-:W-:-:S02]  /*4f90*/  LOP3.LUT R2, R2, 0x38, R29, 0xf8, !PT ;  /* 0x0000003802027812 */ /* 0x000fc400078ef81d */
[----:B-1----:R-:W-:Y:S01]  /*4fa0*/  ISETP.GE.AND P0, PT, R33, UR10, PT ;  /* 0x0000000a21007c0c */ /* 0x002fe2000bf06270 */
[----:B------:R-:W-:Y:S01]  /*4fb0*/  STS [R0+UR4+0x200], R46 ;  /* 0x0002002e00007988 */ /* 0x000fe20008000804 */
[----:B------:R-:W-:Y:S02]  /*4fc0*/  LOP3.LUT R30, R3, R2, R30, 0xf6, !PT ;  /* 0x00000002031e7212 */ /* 0x000fe400078ef61e */
[----:B------:R-:W-:Y:S01]  /*4fd0*/  LEA.HI R3, R34, 0x1c, RZ, 0x1b ;  /* 0x0000001c22037811 */ /* 0x000fe200078fd8ff */
[----:B------:R0:W-:Y:S01]  /*4fe0*/  STS [R0+UR4+0x280], R47 ;  /* 0x0002802f00007988 */ /* 0x0001e20008000804 */
[----:B------:R-:W-:Y:S02]  /*4ff0*/  LOP3.LUT R8, R30, 0x4, RZ, 0x3c, !PT ;  /* 0x000000041e087812 */ /* 0x000fe400078e3cff */
[----:B------:R-:W-:Y:S01]  /*5000*/  LOP3.LUT R2, R28, 0x4, R11, 0xfe, !PT ;  /* 0x000000041c027812 */ /* 0x000fe200078efe0b */
[----:B------:R-:W-:Y:S01]  /*5010*/  BAR.SYNC.DEFER_BLOCKING 0x0 ;  /* 0x0000000000007b1d */ /* 0x000fe20000010000 */
[----:B------:R-:W-:-:S02]  /*5020*/  LEA R15, P2, R4, UR8, 0x1 ;  /* 0x00000008040f7c11 */ /* 0x000fc4000f8408ff */
[C---:B------:R-:W-:Y:S01]  /*5030*/  ISETP.LT.AND P4, PT, R2.reuse, UR11, !P0 ;  /* 0x0000000b02007c0c */ /* 0x040fe2000c781270 */
[----:B--2---:R-:W-:Y:S01]  /*5040*/  IMAD R5, R2, UR12, RZ ;  /* 0x0000000c02057c24 */ /* 0x004fe2000f8e02ff */
[----:B------:R-:W-:Y:S02]  /*5050*/  LEA.HI.X.SX32 R16, R4, UR9, 0x1, P2 ;  /* 0x0000000904107c11 */ /* 0x000fe400090f0eff */
[C---:B0-----:R-:W-:Y:S02]  /*5060*/  LOP3.LUT R0, R28.reuse, R3, RZ, 0xfc, !PT ;  /* 0x000000031c007212 */ /* 0x041fe400078efcff */
[C---:B------:R-:W-:Y:S02]  /*5070*/  LOP3.LUT R3, R28.reuse, R11, RZ, 0xfc, !PT ;  /* 0x0000000b1c037212 */ /* 0x040fe400078efcff */
[--C-:B------:R-:W-:Y:S01]  /*5080*/  LOP3.LUT R7, R28, 0xc, R11.reuse, 0xfe, !PT ;  /* 0x0000000c1c077812 */ /* 0x100fe200078efe0b */
[----:B------:R-:W-:Y:S01]  /*5090*/  IMAD R14, R0, UR12, RZ ;  /* 0x0000000c000e7c24 */ /* 0x000fe2000f8e02ff */
[C---:B------:R-:W-:Y:S01]  /*50a0*/  ISETP.LT.AND P1, PT, R3.reuse, UR11, !P0 ;  /* 0x0000000b03007c0c */ /* 0x040fe2000c721270 */
[----:B------:R-:W-:Y:S01]  /*50b0*/  IMAD R3, R3, UR12, RZ ;  /* 0x0000000c03037c24 */ /* 0x000fe2000f8e02ff */
[----:B------:R-:W-:Y:S01]  /*50c0*/  LEA R4, P3, R5, R15, 0x1 ;  /* 0x0000000f05047211 */ /* 0x000fe200078608ff */
[----:B------:R-:W-:Y:S01]  /*50d0*/  IMAD R10, R7, UR12, RZ ;  /* 0x0000000c070a7c24 */ /* 0x000fe2000f8e02ff */
[----:B------:R-:W-:-:S02]  /*50e0*/  LOP3.LUT R6, R28, 0x10, R11, 0xfe, !PT ;  /* 0x000000101c067812 */ /* 0x000fc400078efe0b */
[C---:B------:R-:W-:Y:S02]  /*50f0*/  LEA R2, P2, R3.reuse, R15, 0x1 ;  /* 0x0000000f03027211 */ /* 0x040fe400078408ff */
[C-C-:B------:R-:W-:Y:S02]  /*5100*/  LOP3.LUT R18, R28.reuse, 0x18, R11.reuse, 0xfe, !PT ;  /* 0x000000181c127812 */ /* 0x140fe400078efe0b */
[-C--:B------:R-:W-:Y:S01]  /*5110*/  LEA.HI.X.SX32 R3, R3, R16.reuse, 0x1, P2 ;  /* 0x0000001003037211 */ /* 0x080fe200010f0eff */
[----:B------:R-:W0:Y:S01]  /*5120*/  LDS R17, [R30+UR4] ;  /* 0x000000041e117984 */ /* 0x000e220008000800 */
[--C-:B------:R-:W-:Y:S01]  /*5130*/  LOP3.LUT R9, R28, 0x14, R11.reuse, 0xfe, !PT ;  /* 0x000000141c097812 */ /* 0x100fe200078efe0b */
[----:B------:R-:W-:Y:S01]  /*5140*/  IMAD R13, R18, UR12, RZ ;  /* 0x0000000c120d7c24 */ /* 0x000fe2000f8e02ff */
[----:B------:R-:W-:Y:S01]  /*5150*/  LEA.HI.X.SX32 R5, R5, R16, 0x1, P3 ;  /* 0x0000001005057211 */ /* 0x000fe200018f0eff */
[----:B------:R-:W1:Y:S01]  /*5160*/  LDS R21, [R8+UR4] ;  /* 0x0000000408157984 */ /* 0x000e620008000800 */
[----:B------:R-:W-:Y:S01]  /*5170*/  LOP3.LUT R28, R28, 0x8, R11, 0xfe, !PT ;  /* 0x000000081c1c7812 */ /* 0x000fe200078efe0b */
[C---:B------:R-:W-:Y:S01]  /*5180*/  IMAD R11, R6.reuse, UR12, RZ ;  /* 0x0000000c060b7c24 */ /* 0x040fe2000f8e02ff */
[----:B------:R-:W-:Y:S01]  /*5190*/  ISETP.LT.AND P3, PT, R6, UR11, !P0 ;  /* 0x0000000b06007c0c */ /* 0x000fe2000c761270 */
[----:B------:R-:W2:Y:S01]  /*51a0*/  LDS R19, [R30+UR4+0x100] ;  /* 0x000100041e137984 */ /* 0x000ea20008000800 */
[C---:B------:R-:W-:Y:S01]  /*51b0*/  ISETP.LT.AND P5, PT, R28.reuse, UR11, !P0 ;  /* 0x0000000b1c007c0c */ /* 0x040fe2000c7a1270 */
[----:B------:R-:W-:-:S02]  /*51c0*/  IMAD R28, R28, UR12, RZ ;  /* 0x0000000c1c1c7c24 */ /* 0x000fc4000f8e02ff */
[----:B------:R3:W4:Y:S01]  /*51d0*/  LDS R23, [R8+UR4+0x100] ;  /* 0x0001000408177984 */ /* 0x0007220008000800 */
[----:B------:R-:W-:Y:S02]  /*51e0*/  IMAD R12, R9, UR12, RZ ;  /* 0x0000000c090c7c24 */ /* 0x000fe4000f8e02ff */
[C---:B------:R-:W-:Y:S01]  /*51f0*/  LEA R6, P6, R28.reuse, R15, 0x1 ;  /* 0x0000000f1c067211 */ /* 0x040fe200078c08ff */
[----:B0-----:R0:W-:Y:S04]  /*5200*/  @P1 STG.E.U16 desc[UR6][R2.64], R17 ;  /* 0x0000001102001986 */ /* 0x0011e8000c101506 */
[----:B-1----:R1:W-:Y:S01]  /*5210*/  @P4 STG.E.U16 desc[UR6][R4.64], R21 ;  /* 0x0000001504004986 */ /* 0x0023e2000c101506 */
[----:B------:R-:W-:Y:S02]  /*5220*/  ISETP.LT.AND P4, PT, R7, UR11, !P0 ;  /* 0x0000000b07007c0c */ /* 0x000fe4000c781270 */
[----:B------:R-:W-:-:S02]  /*5230*/  LEA.HI.X.SX32 R7, R28, R16, 0x1, P6 ;  /* 0x000000101c077211 */ /* 0x000fc400030f0eff */
[-C--:B---3--:R-:W-:Y:S02]  /*5240*/  LEA R8, P6, R12, R15.reuse, 0x1 ;  /* 0x0000000f0c087211 */ /* 0x088fe400078c08ff */
[CC--:B0-----:R-:W-:Y:S01]  /*5250*/  LEA R2, P1, R10.reuse, R15.reuse, 0x1 ;  /* 0x0000000f0a027211 */ /* 0x0c1fe200078208ff */
[----:B--2---:R0:W-:Y:S01]  /*5260*/  @P5 STG.E.U16 desc[UR6][R6.64], R19 ;  /* 0x0000001306005986 */ /* 0x0041e2000c101506 */
[----:B------:R-:W-:Y:S02]  /*5270*/  PRMT R17, R17, 0x7632, R17 ;  /* 0x0000763211117816 */ /* 0x000fe40000000011 */
[-C--:B-1----:R-:W-:Y:S02]  /*5280*/  LEA R4, P2, R11, R15.reuse, 0x1 ;  /* 0x0000000f0b047211 */ /* 0x082fe400078408ff */
[----:B------:R-:W-:Y:S02]  /*5290*/  LEA.HI.X.SX32 R3, R10, R16, 0x1, P1 ;  /* 0x000000100a037211 */ /* 0x000fe400008f0eff */
[----:B------:R-:W-:-:S02]  /*52a0*/  LEA R10, P1, R13, R15, 0x1 ;  /* 0x0000000f0d0a7211 */ /* 0x000fc400078208ff */
[-C--:B------:R-:W-:Y:S01]  /*52b0*/  LEA.HI.X.SX32 R5, R11, R16.reuse, 0x1, P2 ;  /* 0x000000100b057211 */ /* 0x080fe200010f0eff */
[----:B----4-:R0:W-:Y:S01]  /*52c0*/  @P4 STG.E.U16 desc[UR6][R2.64], R23 ;  /* 0x0000001702004986 */ /* 0x0101e2000c101506 */
[-C--:B------:R-:W-:Y:S02]  /*52d0*/  LEA.HI.X.SX32 R11, R13, R16.reuse, 0x1, P1 ;  /* 0x000000100d0b7211 */ /* 0x080fe400008f0eff */
[----:B------:R-:W-:Y:S01]  /*52e0*/  ISETP.LT.AND P2, PT, R9, UR11, !P0 ;  /* 0x0000000b09007c0c */ /* 0x000fe2000c741270 */
[----:B------:R0:W-:Y:S01]  /*52f0*/  @P3 STG.E.U16 desc[UR6][R4.64], R17 ;  /* 0x0000001104003986 */ /* 0x0001e2000c101506 */
[----:B------:R-:W-:Y:S02]  /*5300*/  ISETP.LT.AND P1, PT, R0, UR11, !P0 ;  /* 0x0000000b00007c0c */ /* 0x000fe4000c721270 */
[----:B------:R-:W-:Y:S02]  /*5310*/  ISETP.LT.AND P0, PT, R18, UR11, !P0 ;  /* 0x0000000b12007c0c */ /* 0x000fe4000c701270 */
[----:B------:R-:W-:-:S02]  /*5320*/  LEA.HI.X.SX32 R9, R12, R16, 0x1, P6 ;  /* 0x000000100c097211 */ /* 0x000fc400030f0eff */
[----:B------:R-:W-:Y:S02]  /*5330*/  PRMT R21, R21, 0x7632, R21 ;  /* 0x0000763215157816 */ /* 0x000fe40000000015 */
[----:B------:R-:W-:Y:S02]  /*5340*/  PRMT R0, R19, 0x7632, R0 ;  /* 0x0000763213007816 */ /* 0x000fe40000000000 */
[C---:B------:R-:W-:Y:S01]  /*5350*/  LEA R12, P6, R14.reuse, R15, 0x1 ;  /* 0x0000000f0e0c7211 */ /* 0x040fe200078c08ff */
[----:B------:R0:W-:Y:S03]  /*5360*/  @P2 STG.E.U16 desc[UR6][R8.64], R21 ;  /* 0x0000001508002986 */ /* 0x0001e6000c101506 */
[----:B------:R-:W-:Y:S01]  /*5370*/  LEA.HI.X.SX32 R13, R14, R16, 0x1, P6 ;  /* 0x000000100e0d7211 */ /* 0x000fe200030f0eff */
[----:B------:R0:W-:Y:S01]  /*5380*/  @P0 STG.E.U16 desc[UR6][R10.64], R0 ;  /* 0x000000000a000986 */ /* 0x0001e2000c101506 */
[----:B------:R-:W-:Y:S07]  /*5390*/  @!P1 EXIT ;  /* 0x000000000000994d */ /* 0x000fee0003800000 */
[----:B0-----:R-:W-:-:S05]  /*53a0*/  PRMT R6, R23, 0x7632, R6 ;  /* 0x0000763217067816 */ /* 0x001fca0000000006 */
[----:B------:R-:W-:Y:S01]  /*53b0*/  STG.E.U16 desc[UR6][R12.64], R6 ;  /* 0x000000060c007986 */ /* 0x000fe2000c101506 */
[----:B------:R-:W-:Y:S05]  /*53c0*/  EXIT ;  /* 0x000000000000794d */ /* 0x000fea0003800000 */
.L_x_2:
[----:B------:R-:W-:-:S00]  /*53d0*/  BRA `(.L_x_2) ;  /* 0xfffffffc00fc7947 */ /* 0x000fc0000383ffff */
[----:B------:R-:W-:-:S00]  /*53e0*/  NOP ;  /* 0x0000000000007918 */ /* 0x000fc00000000000 */
        /* <DEDUP_REMOVED lines=9> */
.L_x_3:


//--------------------- .nv.shared.matmul_kernel  --------------------------
	.section	.nv.shared.matmul_kernel,"aw",@nobits
	.sectionflags	@""
	.align	16
	.zero		1024


//--------------------- .nv.shared.reserved.0     --------------------------
	.section	.nv.shared.reserved.0,"aw",@nobits
	.weak		__nv_reservedSMEM_offset_0_alias
	.size		__nv_reservedSMEM_offset_0_alias, 0, 64
	.other		__nv_reservedSMEM_offset_0_alias,@"STO_CUDA_RESERVED_SHARED STV_DEFAULT"
__nv_reservedSMEM_offset_0_alias:
	.zero		0
	.zero		64


//--------------------- .nv.constant0.matmul_kernel --------------------------
	.section	.nv.constant0.matmul_kernel,"a",@progbits
	.sectionflags	@""
	.align	4
.nv.constant0.matmul_kernel:
	.zero		976


//--------------------- SYMBOLS --------------------------

	.type		.nv.reservedSmem.offset0,@object
	.size		.nv.reservedSmem.offset0,0x4
	.type		.nv.reservedSmem.cap,@object
	.size		.nv.reservedSmem.cap,0x4
